	.target	sm_100a

	.elftype	@"ET_EXEC"


//--------------------- .note.nv.tkinfo           --------------------------
	.section	.note.nv.tkinfo,"",@"SHT_NOTE"
	.sectionflags	@"SHF_NOTE_NV_TKINFO"
	.tkinfo
        /*0018*/ 	.word	0x00000002
        /*0030*/ 	.string	""
        /*0030*/ 	.string	"ptxas"
        /*0030*/ 	.string	"Cuda compilation tools, release 13.0, V13.0.88"
        /*0030*/ 	.string	"Build cuda_13.0.r13.0/compiler.36424714_0"
        /*0030*/ 	.string	"-arch sm_100a -m 64 "



//--------------------- .note.nv.cuinfo           --------------------------
	.section	.note.nv.cuinfo,"",@"SHT_NOTE"
	.sectionflags	@"SHF_NOTE_NV_CUINFO"
        /*0018*/ 	.short	0x0002
        /*001a*/ 	.short	0x0064
        /*001c*/ 	.short	0x0082
	.zero		2


//--------------------- .nv.info                  --------------------------
	.section	.nv.info,"",@"SHT_CUDA_INFO"
	.align	4


	//----- nvinfo : EIATTR_REGCOUNT
	.align		4
        /*0000*/ 	.byte	0x04, 0x2f
        /*0002*/ 	.short	(.L_19 - .L_18)
	.align		4
.L_18:
        /*0004*/ 	.word	index@(_ZN7cutlass13device_kernelINS_4gemm6kernel13GemmUniversalIN4cute5tupleIJiiiiEEENS1_10collective13CollectiveMmaINS1_35MainloopSm100TmaUmmaWarpSpecializedILi4ELi2ELi4ENS5_IJNS4_1CILi2EEESB_NSA_ILi1EEEEEEEENS5_IJNSA_ILi128EEENSA_ILi64EEENSA_ILi32EEEEEENS_10tfloat32_tENS5_IJlSC_lEEESJ_SK_NS4_8TiledMMAINS4_8MMA_AtomIJNS4_23SM100_MMA_TF32_2x1SM_SSISJ_SJ_fLi128ELi64ELNS4_4UMMA5MajorE0ELSP_0ELNSO_7ScaleInE0ELSQ_0EEEEEENS4_6LayoutINS5_IJSC_SC_SC_EEENS5_IJNSA_ILi0EEESV_SV_EEEEENS5_IJNS4_10UnderscoreESY_SY_EEEEENS4_28SM100_TMA_2SM_LOAD_MULTICASTENS4_14ComposedLayoutINS4_7SwizzleILi3ELi4ELi3EEENS4_18smem_ptr_flag_bitsILi32EEENST_INS5_IJNSA_ILi8EEESH_EEENS5_IJSH_SC_EEEEEEEvNS4_8identityENS4_18SM100_TMA_2SM_LOADES1B_vS1C_EENS_8epilogue10collective18CollectiveEpilogueINS1F_23Sm100TmaWarpSpecializedILi3ELi2ELi16ELb1ELb0EEEJNS5_IJSG_SG_SH_EEENS5_IJNST_ISG_SC_EENST_INS5_IJNSA_ILi16EEESB_EEENS5_IJSC_SH_EEEEEEEESJ_SK_SJ_SK_NS1F_6fusion15FusionCallbacksIS1J_NS1R_17LinearCombinationISJ_fSJ_fLNS_15FloatRoundStyleE2EEES1K_S1Q_JEEENS4_5SM1004TMEM4LOAD26SM100_TMEM_LOAD_32dp32b16xENS4_13SM90_TMA_LOADENS12_INS13_ILi2ELi4ELi3EEES16_NST_INS5_IJS17_S1M_EEENS5_IJS1M_SC_EEEEEEENS4_39AutoVectorizingCopyWithAssumedAlignmentILi128EEENS4_14SM90_TMA_STOREES26_S28_S28_EEEvvEEEEvNT_6ParamsE)
        /*0008*/ 	.word	0x00000053


	//----- nvinfo : EIATTR_FRAME_SIZE
	.align		4
.L_19:
        /*000c*/ 	.byte	0x04, 0x11
        /*000e*/ 	.short	(.L_21 - .L_20)
	.align		4
.L_20:
        /*0010*/ 	.word	index@($__internal_2_$__cuda_sm10x_tcgen05_guardrail_trap_unallocated_columns_being_dealloced)
        /*0014*/ 	.word	0x00000000


	//----- nvinfo : EIATTR_FRAME_SIZE
	.align		4
.L_21:
        /*0018*/ 	.byte	0x04, 0x11
        /*001a*/ 	.short	(.L_23 - .L_22)
	.align		4
.L_22:
        /*001c*/ 	.word	index@($__internal_1_$__cuda_sm10x_tcgen05_guardrail_trap_phase_invalid_during_alloc)
        /*0020*/ 	.word	0x00000000


	//----- nvinfo : EIATTR_FRAME_SIZE
	.align		4
.L_23:
        /*0024*/ 	.byte	0x04, 0x11
        /*0026*/ 	.short	(.L_25 - .L_24)
	.align		4
.L_24:
        /*0028*/ 	.word	index@($__internal_0_$__cuda_sm10x_tcgen05_guardrail_trap_col_being_dealloced_not_returned_by_alloc)
        /*002c*/ 	.word	0x00000000


	//----- nvinfo : EIATTR_FRAME_SIZE
	.align		4
.L_25:
        /*0030*/ 	.byte	0x04, 0x11
        /*0032*/ 	.short	(.L_27 - .L_26)
	.align		4
.L_26:
        /*0034*/ 	.word	index@(_ZN7cutlass13device_kernelINS_4gemm6kernel13GemmUniversalIN4cute5tupleIJiiiiEEENS1_10collective13CollectiveMmaINS1_35MainloopSm100TmaUmmaWarpSpecializedILi4ELi2ELi4ENS5_IJNS4_1CILi2EEESB_NSA_ILi1EEEEEEEENS5_IJNSA_ILi128EEENSA_ILi64EEENSA_ILi32EEEEEENS_10tfloat32_tENS5_IJlSC_lEEESJ_SK_NS4_8TiledMMAINS4_8MMA_AtomIJNS4_23SM100_MMA_TF32_2x1SM_SSISJ_SJ_fLi128ELi64ELNS4_4UMMA5MajorE0ELSP_0ELNSO_7ScaleInE0ELSQ_0EEEEEENS4_6LayoutINS5_IJSC_SC_SC_EEENS5_IJNSA_ILi0EEESV_SV_EEEEENS5_IJNS4_10UnderscoreESY_SY_EEEEENS4_28SM100_TMA_2SM_LOAD_MULTICASTENS4_14ComposedLayoutINS4_7SwizzleILi3ELi4ELi3EEENS4_18smem_ptr_flag_bitsILi32EEENST_INS5_IJNSA_ILi8EEESH_EEENS5_IJSH_SC_EEEEEEEvNS4_8identityENS4_18SM100_TMA_2SM_LOADES1B_vS1C_EENS_8epilogue10collective18CollectiveEpilogueINS1F_23Sm100TmaWarpSpecializedILi3ELi2ELi16ELb1ELb0EEEJNS5_IJSG_SG_SH_EEENS5_IJNST_ISG_SC_EENST_INS5_IJNSA_ILi16EEESB_EEENS5_IJSC_SH_EEEEEEEESJ_SK_SJ_SK_NS1F_6fusion15FusionCallbacksIS1J_NS1R_17LinearCombinationISJ_fSJ_fLNS_15FloatRoundStyleE2EEES1K_S1Q_JEEENS4_5SM1004TMEM4LOAD26SM100_TMEM_LOAD_32dp32b16xENS4_13SM90_TMA_LOADENS12_INS13_ILi2ELi4ELi3EEES16_NST_INS5_IJS17_S1M_EEENS5_IJS1M_SC_EEEEEEENS4_39AutoVectorizingCopyWithAssumedAlignmentILi128EEENS4_14SM90_TMA_STOREES26_S28_S28_EEEvvEEEEvNT_6ParamsE)
        /*0038*/ 	.word	0x00000000


	//----- nvinfo : EIATTR_MIN_STACK_SIZE
	.align		4
.L_27:
        /*003c*/ 	.byte	0x04, 0x12
        /*003e*/ 	.short	(.L_29 - .L_28)
	.align		4
.L_28:
        /*0040*/ 	.word	index@(_ZN7cutlass13device_kernelINS_4gemm6kernel13GemmUniversalIN4cute5tupleIJiiiiEEENS1_10collective13CollectiveMmaINS1_35MainloopSm100TmaUmmaWarpSpecializedILi4ELi2ELi4ENS5_IJNS4_1CILi2EEESB_NSA_ILi1EEEEEEEENS5_IJNSA_ILi128EEENSA_ILi64EEENSA_ILi32EEEEEENS_10tfloat32_tENS5_IJlSC_lEEESJ_SK_NS4_8TiledMMAINS4_8MMA_AtomIJNS4_23SM100_MMA_TF32_2x1SM_SSISJ_SJ_fLi128ELi64ELNS4_4UMMA5MajorE0ELSP_0ELNSO_7ScaleInE0ELSQ_0EEEEEENS4_6LayoutINS5_IJSC_SC_SC_EEENS5_IJNSA_ILi0EEESV_SV_EEEEENS5_IJNS4_10UnderscoreESY_SY_EEEEENS4_28SM100_TMA_2SM_LOAD_MULTICASTENS4_14ComposedLayoutINS4_7SwizzleILi3ELi4ELi3EEENS4_18smem_ptr_flag_bitsILi32EEENST_INS5_IJNSA_ILi8EEESH_EEENS5_IJSH_SC_EEEEEEEvNS4_8identityENS4_18SM100_TMA_2SM_LOADES1B_vS1C_EENS_8epilogue10collective18CollectiveEpilogueINS1F_23Sm100TmaWarpSpecializedILi3ELi2ELi16ELb1ELb0EEEJNS5_IJSG_SG_SH_EEENS5_IJNST_ISG_SC_EENST_INS5_IJNSA_ILi16EEESB_EEENS5_IJSC_SH_EEEEEEEESJ_SK_SJ_SK_NS1F_6fusion15FusionCallbacksIS1J_NS1R_17LinearCombinationISJ_fSJ_fLNS_15FloatRoundStyleE2EEES1K_S1Q_JEEENS4_5SM1004TMEM4LOAD26SM100_TMEM_LOAD_32dp32b16xENS4_13SM90_TMA_LOADENS12_INS13_ILi2ELi4ELi3EEES16_NST_INS5_IJS17_S1M_EEENS5_IJS1M_SC_EEEEEEENS4_39AutoVectorizingCopyWithAssumedAlignmentILi128EEENS4_14SM90_TMA_STOREES26_S28_S28_EEEvvEEEEvNT_6ParamsE)
        /*0044*/ 	.word	0x00000000
.L_29:


//--------------------- .nv.compat                --------------------------
	.section	.nv.compat,"",@"SHT_CUDA_COMPAT_INFO"
	.align	4
        /*0000*/ 	.byte	0x02, 0x09, 0x01, 0x00, 0x02, 0x02, 0x02, 0x00, 0x02, 0x05, 0x05, 0x00, 0x03, 0x07, 0x01, 0x01
        /*0010*/ 	.byte	0x02, 0x03, 0x01, 0x00, 0x02, 0x06, 0x01, 0x00, 0x04, 0x0b, 0x08, 0x00, 0x09, 0x00, 0x00, 0x00
        /*0020*/ 	.byte	0x00, 0x00, 0x00, 0x00


//--------------------- .nv.info._ZN7cutlass13device_kernelINS_4gemm6kernel13GemmUniversalIN4cute5tupleIJiiiiEEENS1_10collective13CollectiveMmaINS1_35MainloopSm100TmaUmmaWarpSpecializedILi4ELi2ELi4ENS5_IJNS4_1CILi2EEESB_NSA_ILi1EEEEEEEENS5_IJNSA_ILi128EEENSA_ILi64EEENSA_ILi32EEEEEENS_10tfloat32_tENS5_IJlSC_lEEESJ_SK_NS4_8TiledMMAINS4_8MMA_AtomIJNS4_23SM100_MMA_TF32_2x1SM_SSISJ_SJ_fLi128ELi64ELNS4_4UMMA5MajorE0ELSP_0ELNSO_7ScaleInE0ELSQ_0EEEEEENS4_6LayoutINS5_IJSC_SC_SC_EEENS5_IJNSA_ILi0EEESV_SV_EEEEENS5_IJNS4_10UnderscoreESY_SY_EEEEENS4_28SM100_TMA_2SM_LOAD_MULTICASTENS4_14ComposedLayoutINS4_7SwizzleILi3ELi4ELi3EEENS4_18smem_ptr_flag_bitsILi32EEENST_INS5_IJNSA_ILi8EEESH_EEENS5_IJSH_SC_EEEEEEEvNS4_8identityENS4_18SM100_TMA_2SM_LOADES1B_vS1C_EENS_8epilogue10collective18CollectiveEpilogueINS1F_23Sm100TmaWarpSpecializedILi3ELi2ELi16ELb1ELb0EEEJNS5_IJSG_SG_SH_EEENS5_IJNST_ISG_SC_EENST_INS5_IJNSA_ILi16EEESB_EEENS5_IJSC_SH_EEEEEEEESJ_SK_SJ_SK_NS1F_6fusion15FusionCallbacksIS1J_NS1R_17LinearCombinationISJ_fSJ_fLNS_15FloatRoundStyleE2EEES1K_S1Q_JEEENS4_5SM1004TMEM4LOAD26SM100_TMEM_LOAD_32dp32b16xENS4_13SM90_TMA_LOADENS12_INS13_ILi2ELi4ELi3EEES16_NST_INS5_IJS17_S1M_EEENS5_IJS1M_SC_EEEEEEENS4_39AutoVectorizingCopyWithAssumedAlignmentILi128EEENS4_14SM90_TMA_STOREES26_S28_S28_EEEvvEEEEvNT_6ParamsE --------------------------
	.section	.nv.info._ZN7cutlass13device_kernelINS_4gemm6kernel13GemmUniversalIN4cute5tupleIJiiiiEEENS1_10collective13CollectiveMmaINS1_35MainloopSm100TmaUmmaWarpSpecializedILi4ELi2ELi4ENS5_IJNS4_1CILi2EEESB_NSA_ILi1EEEEEEEENS5_IJNSA_ILi128EEENSA_ILi64EEENSA_ILi32EEEEEENS_10tfloat32_tENS5_IJlSC_lEEESJ_SK_NS4_8TiledMMAINS4_8MMA_AtomIJNS4_23SM100_MMA_TF32_2x1SM_SSISJ_SJ_fLi128ELi64ELNS4_4UMMA5MajorE0ELSP_0ELNSO_7ScaleInE0ELSQ_0EEEEEENS4_6LayoutINS5_IJSC_SC_SC_EEENS5_IJNSA_ILi0EEESV_SV_EEEEENS5_IJNS4_10UnderscoreESY_SY_EEEEENS4_28SM100_TMA_2SM_LOAD_MULTICASTENS4_14ComposedLayoutINS4_7SwizzleILi3ELi4ELi3EEENS4_18smem_ptr_flag_bitsILi32EEENST_INS5_IJNSA_ILi8EEESH_EEENS5_IJSH_SC_EEEEEEEvNS4_8identityENS4_18SM100_TMA_2SM_LOADES1B_vS1C_EENS_8epilogue10collective18CollectiveEpilogueINS1F_23Sm100TmaWarpSpecializedILi3ELi2ELi16ELb1ELb0EEEJNS5_IJSG_SG_SH_EEENS5_IJNST_ISG_SC_EENST_INS5_IJNSA_ILi16EEESB_EEENS5_IJSC_SH_EEEEEEEESJ_SK_SJ_SK_NS1F_6fusion15FusionCallbacksIS1J_NS1R_17LinearCombinationISJ_fSJ_fLNS_15FloatRoundStyleE2EEES1K_S1Q_JEEENS4_5SM1004TMEM4LOAD26SM100_TMEM_LOAD_32dp32b16xENS4_13SM90_TMA_LOADENS12_INS13_ILi2ELi4ELi3EEES16_NST_INS5_IJS17_S1M_EEENS5_IJS1M_SC_EEEEEEENS4_39AutoVectorizingCopyWithAssumedAlignmentILi128EEENS4_14SM90_TMA_STOREES26_S28_S28_EEEvvEEEEvNT_6ParamsE,"",@"SHT_CUDA_INFO"
	.sectionflags	@""
	.align	4


	//----- nvinfo : EIATTR_CUDA_API_VERSION
	.align		4
        /*0000*/ 	.byte	0x04, 0x37
        /*0002*/ 	.short	(.L_31 - .L_30)
.L_30:
        /*0004*/ 	.word	0x00000082


	//----- nvinfo : EIATTR_KPARAM_INFO
	.align		4
.L_31:
        /*0008*/ 	.byte	0x04, 0x17
        /*000a*/ 	.short	(.L_33 - .L_32)
.L_32:
        /*000c*/ 	.word	0x00000000
        /*0010*/ 	.short	0x0000
        /*0012*/ 	.short	0x0000
        /*0014*/ 	.byte	0x00, 0xf0, 0x01, 0x20


	//----- nvinfo : EIATTR_AT_ENTRY_FRAGMENTS
	.align		4
.L_33:
        /*0018*/ 	.byte	0x04, 0x4f
        /*001a*/ 	.short	(.L_35 - .L_34)


	//   ....[0]....
.L_34:
        /*001c*/ 	.word	0x00000007


	//----- nvinfo : EIATTR_RESERVED_SMEM_USED
	.align		4
.L_35:
        /*0020*/ 	.byte	0x01, 0x41
	.zero		2


	//----- nvinfo : EIATTR_SPARSE_MMA_MASK
	.align		4
        /*0024*/ 	.byte	0x03, 0x50
        /*0026*/ 	.short	0x0000


	//----- nvinfo : EIATTR_TCGEN05_2CTA_USED
	.align		4
        /*0028*/ 	.byte	0x01, 0x52
	.zero		2


	//----- nvinfo : EIATTR_MAXREG_COUNT
	.align		4
        /*002c*/ 	.byte	0x03, 0x1b
        /*002e*/ 	.short	0x00ff


	//----- nvinfo : EIATTR_NUM_BARRIERS
	.align		4
        /*0030*/ 	.byte	0x02, 0x4c
        /*0032*/ 	.byte	0x07
	.zero		1


	//----- nvinfo : EIATTR_EXTERNS
	.align		4
        /*0034*/ 	.byte	0x04, 0x0f
        /*0036*/ 	.short	(.L_37 - .L_36)


	//   ....[0]....
	.align		4
.L_36:
        /*0038*/ 	.word	index@(__assertfail)


	//----- nvinfo : EIATTR_MERCURY_ISA_VERSION
	.align		4
.L_37:
        /*003c*/ 	.byte	0x03, 0x5f
        /*003e*/ 	.short	0x0101


	//----- nvinfo : EIATTR_INT_WARP_WIDE_INSTR_OFFSETS
	.align		4
        /*0040*/ 	.byte	0x04, 0x31
        /*0042*/ 	.short	(.L_39 - .L_38)


	//   ....[0]....
.L_38:
        /*0044*/ 	.word	0x00000dc0


	//   ....[1]....
        /*0048*/ 	.word	0x00000e70


	//   ....[2]....
        /*004c*/ 	.word	0x00004360


	//   ....[3]....
        /*0050*/ 	.word	0x00004380


	//   ....[4]....
        /*0054*/ 	.word	0x000043b0


	//   ....[5]....
        /*0058*/ 	.word	0x00004f70


	//   ....[6]....
        /*005c*/ 	.word	0x00005030


	//   ....[7]....
        /*0060*/ 	.word	0x000050a0


	//   ....[8]....
        /*0064*/ 	.word	0x000051d0


	//   ....[9]....
        /*0068*/ 	.word	0x000052d0


	//   ....[10]....
        /*006c*/ 	.word	0x00005310


	//----- nvinfo : EIATTR_COOP_GROUP_MASK_REGIDS
	.align		4
.L_39:
        /*0070*/ 	.byte	0x04, 0x29
        /*0072*/ 	.short	(.L_41 - .L_40)


	//   ....[0]....
.L_40:
        /*0074*/ 	.word	0xffffffff


	//   ....[1]....
        /*0078*/ 	.word	0xffffffff


	//   ....[2]....
        /*007c*/ 	.word	0xffffffff


	//   ....[3]....
        /*0080*/ 	.word	0xffffffff


	//   ....[4]....
        /*0084*/ 	.word	0xffffffff


	//   ....[5]....
        /*0088*/ 	.word	0xffffffff


	//   ....[6]....
        /*008c*/ 	.word	0xffffffff


	//   ....[7]....
        /*0090*/ 	.word	0xffffffff


	//   ....[8]....
        /*0094*/ 	.word	0xffffffff


	//   ....[9]....
        /*0098*/ 	.word	0xffffffff


	//   ....[10]....
        /*009c*/ 	.word	0xffffffff


	//   ....[11]....
        /*00a0*/ 	.word	0xffffffff


	//   ....[12]....
        /*00a4*/ 	.word	0xffffffff


	//   ....[13]....
        /*00a8*/ 	.word	0xffffffff


	//----- nvinfo : EIATTR_COOP_GROUP_INSTR_OFFSETS
	.align		4
.L_41:
        /*00ac*/ 	.byte	0x04, 0x28
        /*00ae*/ 	.short	(.L_43 - .L_42)


	//   ....[0]....
.L_42:
        /*00b0*/ 	.word	0x000000b0


	//   ....[1]....
        /*00b4*/ 	.word	0x00000520


	//   ....[2]....
        /*00b8*/ 	.word	0x000006f0


	//   ....[3]....
        /*00bc*/ 	.word	0x00000870


	//   ....[4]....
        /*00c0*/ 	.word	0x00000970


	//   ....[5]....
        /*00c4*/ 	.word	0x00000ae0


	//   ....[6]....
        /*00c8*/ 	.word	0x00000c80


	//   ....[7]....
        /*00cc*/ 	.word	0x00000ee0


	//   ....[8]....
        /*00d0*/ 	.word	0x00002260


	//   ....[9]....
        /*00d4*/ 	.word	0x00003140


	//   ....[10]....
        /*00d8*/ 	.word	0x00003610


	//   ....[11]....
        /*00dc*/ 	.word	0x00003640


	//   ....[12]....
        /*00e0*/ 	.word	0x00004260


	//   ....[13]....
        /*00e4*/ 	.word	0x00004470


	//----- nvinfo : EIATTR_VRC_CTA_INIT_COUNT
	.align		4
.L_43:
        /*00e8*/ 	.byte	0x02, 0x4a
        /*00ea*/ 	.byte	0x80
	.zero		1


	//----- nvinfo : EIATTR_SYSCALL_OFFSETS
	.align		4
        /*00ec*/ 	.byte	0x04, 0x46
        /*00ee*/ 	.short	(.L_45 - .L_44)


	//   ....[0]....
.L_44:
        /*00f0*/ 	.word	0x00006040


	//   ....[1]....
        /*00f4*/ 	.word	0x00006130


	//   ....[2]....
        /*00f8*/ 	.word	0x000069d0


	//   ....[3]....
        /*00fc*/ 	.word	0x000073f0


	//----- nvinfo : EIATTR_MBARRIER_INSTR_OFFSETS
	.align		4
.L_45:
        /*0100*/ 	.byte	0x04, 0x39
        /*0102*/ 	.short	(.L_47 - .L_46)


	//   ....[0]....
.L_46:
        /*0104*/ 	.word	0x00000660
        /*0108*/ 	.word	0x000000ff
        /*010c*/ 	.word	0x00000000
        /*0110*/ 	.short	0x0100
        /*0112*/ 	.byte	0x04
	.zero		1


	//   ....[1]....
        /*0114*/ 	.word	0x00000670
        /*0118*/ 	.word	0x000000ff
        /*011c*/ 	.word	0x00000020
        /*0120*/ 	.short	0x0100
        /*0122*/ 	.byte	0x04
	.zero		1


	//   ....[2]....
        /*0124*/ 	.word	0x00000680
        /*0128*/ 	.word	0x000000ff
        /*012c*/ 	.word	0x00000008
        /*0130*/ 	.short	0x0100
        /*0132*/ 	.byte	0x04
	.zero		1


	//   ....[3]....
        /*0134*/ 	.word	0x00000690
        /*0138*/ 	.word	0x000000ff
        /*013c*/ 	.word	0x00000028
        /*0140*/ 	.short	0x0100
        /*0142*/ 	.byte	0x04
	.zero		1


	//   ....[4]....
        /*0144*/ 	.word	0x000006a0
        /*0148*/ 	.word	0x000000ff
        /*014c*/ 	.word	0x00000010
        /*0150*/ 	.short	0x0100
        /*0152*/ 	.byte	0x04
	.zero		1


	//   ....[5]....
        /*0154*/ 	.word	0x000006b0
        /*0158*/ 	.word	0x000000ff
        /*015c*/ 	.word	0x00000030
        /*0160*/ 	.short	0x0100
        /*0162*/ 	.byte	0x04
	.zero		1


	//   ....[6]....
        /*0164*/ 	.word	0x000006c0
        /*0168*/ 	.word	0x000000ff
        /*016c*/ 	.word	0x00000018
        /*0170*/ 	.short	0x0100
        /*0172*/ 	.byte	0x04
	.zero		1


	//   ....[7]....
        /*0174*/ 	.word	0x000006d0
        /*0178*/ 	.word	0x000000ff
        /*017c*/ 	.word	0x00000038
        /*0180*/ 	.short	0x0100
        /*0182*/ 	.byte	0x04
	.zero		1


	//   ....[8]....
        /*0184*/ 	.word	0x00000800
        /*0188*/ 	.word	0x000000ff
        /*018c*/ 	.word	0x00000040
        /*0190*/ 	.short	0x0100
        /*0192*/ 	.byte	0x04
	.zero		1


	//   ....[9]....
        /*0194*/ 	.word	0x00000810
        /*0198*/ 	.word	0x000000ff
        /*019c*/ 	.word	0x00000058
        /*01a0*/ 	.short	0x0100
        /*01a2*/ 	.byte	0x04
	.zero		1


	//   ....[10]....
        /*01a4*/ 	.word	0x00000820
        /*01a8*/ 	.word	0x000000ff
        /*01ac*/ 	.word	0x00000048
        /*01b0*/ 	.short	0x0100
        /*01b2*/ 	.byte	0x04
	.zero		1


	//   ....[11]....
        /*01b4*/ 	.word	0x00000830
        /*01b8*/ 	.word	0x000000ff
        /*01bc*/ 	.word	0x00000060
        /*01c0*/ 	.short	0x0100
        /*01c2*/ 	.byte	0x04
	.zero		1


	//   ....[12]....
        /*01c4*/ 	.word	0x00000840
        /*01c8*/ 	.word	0x000000ff
        /*01cc*/ 	.word	0x00000050
        /*01d0*/ 	.short	0x0100
        /*01d2*/ 	.byte	0x04
	.zero		1


	//   ....[13]....
        /*01d4*/ 	.word	0x00000850
        /*01d8*/ 	.word	0x000000ff
        /*01dc*/ 	.word	0x00000068
        /*01e0*/ 	.short	0x0100
        /*01e2*/ 	.byte	0x04
	.zero		1


	//   ....[14]....
        /*01e4*/ 	.word	0x00000940
        /*01e8*/ 	.word	0x000000ff
        /*01ec*/ 	.word	0x00000070
        /*01f0*/ 	.short	0x0100
        /*01f2*/ 	.byte	0x06
	.zero		1


	//   ....[15]....
        /*01f4*/ 	.word	0x00000950
        /*01f8*/ 	.word	0x000000ff
        /*01fc*/ 	.word	0x00000078
        /*0200*/ 	.short	0x0100
        /*0202*/ 	.byte	0x06
	.zero		1


	//   ....[16]....
        /*0204*/ 	.word	0x00000a90
        /*0208*/ 	.word	0x000000ff
        /*020c*/ 	.word	0x00000080
        /*0210*/ 	.short	0x0100
        /*0212*/ 	.byte	0x06
	.zero		1


	//   ....[17]....
        /*0214*/ 	.word	0x00000aa0
        /*0218*/ 	.word	0x000000ff
        /*021c*/ 	.word	0x00000090
        /*0220*/ 	.short	0x0100
        /*0222*/ 	.byte	0x06
	.zero		1


	//   ....[18]....
        /*0224*/ 	.word	0x00000ab0
        /*0228*/ 	.word	0x000000ff
        /*022c*/ 	.word	0x00000088
        /*0230*/ 	.short	0x0100
        /*0232*/ 	.byte	0x06
	.zero		1


	//   ....[19]....
        /*0234*/ 	.word	0x00000ac0
        /*0238*/ 	.word	0x000000ff
        /*023c*/ 	.word	0x00000098
        /*0240*/ 	.short	0x0100
        /*0242*/ 	.byte	0x06
	.zero		1


	//   ....[20]....
        /*0244*/ 	.word	0x00000bf0
        /*0248*/ 	.word	0x000000ff
        /*024c*/ 	.word	0x000000a0
        /*0250*/ 	.short	0x0100
        /*0252*/ 	.byte	0x04
	.zero		1


	//   ....[21]....
        /*0254*/ 	.word	0x00000c00
        /*0258*/ 	.word	0x000000ff
        /*025c*/ 	.word	0x000000c0
        /*0260*/ 	.short	0x0100
        /*0262*/ 	.byte	0x04
	.zero		1


	//   ....[22]....
        /*0264*/ 	.word	0x00000c10
        /*0268*/ 	.word	0x000000ff
        /*026c*/ 	.word	0x000000a8
        /*0270*/ 	.short	0x0100
        /*0272*/ 	.byte	0x04
	.zero		1


	//   ....[23]....
        /*0274*/ 	.word	0x00000c20
        /*0278*/ 	.word	0x000000ff
        /*027c*/ 	.word	0x000000c8
        /*0280*/ 	.short	0x0100
        /*0282*/ 	.byte	0x04
	.zero		1


	//   ....[24]....
        /*0284*/ 	.word	0x00000c30
        /*0288*/ 	.word	0x000000ff
        /*028c*/ 	.word	0x000000b0
        /*0290*/ 	.short	0x0100
        /*0292*/ 	.byte	0x04
	.zero		1


	//   ....[25]....
        /*0294*/ 	.word	0x00000c40
        /*0298*/ 	.word	0x000000ff
        /*029c*/ 	.word	0x000000d0
        /*02a0*/ 	.short	0x0100
        /*02a2*/ 	.byte	0x04
	.zero		1


	//   ....[26]....
        /*02a4*/ 	.word	0x00000c50
        /*02a8*/ 	.word	0x000000ff
        /*02ac*/ 	.word	0x000000b8
        /*02b0*/ 	.short	0x0100
        /*02b2*/ 	.byte	0x04
	.zero		1


	//   ....[27]....
        /*02b4*/ 	.word	0x00000c60
        /*02b8*/ 	.word	0x000000ff
        /*02bc*/ 	.word	0x000000d8
        /*02c0*/ 	.short	0x0100
        /*02c2*/ 	.byte	0x04
	.zero		1


	//   ....[28]....
        /*02c4*/ 	.word	0x00000d60
        /*02c8*/ 	.word	0x000000ff
        /*02cc*/ 	.word	0x000000e0
        /*02d0*/ 	.short	0x0100
        /*02d2*/ 	.byte	0x04
	.zero		1


	//   ....[29]....
        /*02d4*/ 	.word	0x00000d70
        /*02d8*/ 	.word	0x000000ff
        /*02dc*/ 	.word	0x000000f0
        /*02e0*/ 	.short	0x0100
        /*02e2*/ 	.byte	0x04
	.zero		1


	//   ....[30]....
        /*02e4*/ 	.word	0x00000d80
        /*02e8*/ 	.word	0x000000ff
        /*02ec*/ 	.word	0x000000e8
        /*02f0*/ 	.short	0x0100
        /*02f2*/ 	.byte	0x04
	.zero		1


	//   ....[31]....
        /*02f4*/ 	.word	0x00000d90
        /*02f8*/ 	.word	0x000000ff
        /*02fc*/ 	.word	0x000000f8
        /*0300*/ 	.short	0x0100
        /*0302*/ 	.byte	0x04
	.zero		1


	//   ....[32]....
        /*0304*/ 	.word	0x00000e90
        /*0308*/ 	.word	0x000000ff
        /*030c*/ 	.word	0x00000100
        /*0310*/ 	.short	0x0100
        /*0312*/ 	.byte	0x06
	.zero		1


	//   ....[33]....
        /*0314*/ 	.word	0x00001aa0
        /*0318*/ 	.word	0x00000000
        /*031c*/ 	.word	0x000000f0
        /*0320*/ 	.short	0x010a
        /*0322*/ 	.byte	0xff
	.zero		1


	//   ....[34]....
        /*0324*/ 	.word	0x00001ac0
        /*0328*/ 	.word	0x00000000
        /*032c*/ 	.word	0x000000e0
        /*0330*/ 	.short	0x0101
        /*0332*/ 	.byte	0xff
	.zero		1


	//   ....[35]....
        /*0334*/ 	.word	0x00001b70
        /*0338*/ 	.word	0x000000ff
        /*033c*/ 	.word	0x00000020
        /*0340*/ 	.short	0x010a
        /*0342*/ 	.byte	0x04
	.zero		1


	//   ....[36]....
        /*0344*/ 	.word	0x00001c40
        /*0348*/ 	.word	0x000000ff
        /*034c*/ 	.word	0x00000020
        /*0350*/ 	.short	0x010a
        /*0352*/ 	.byte	0x21
	.zero		1


	//   ....[37]....
        /*0354*/ 	.word	0x00001df0
        /*0358*/ 	.word	0x000000ff
        /*035c*/ 	.word	0x00000020
        /*0360*/ 	.short	0x010a
        /*0362*/ 	.byte	0x05
	.zero		1


	//   ....[38]....
        /*0364*/ 	.word	0x00001f10
        /*0368*/ 	.word	0x000000ff
        /*036c*/ 	.word	0x00000078
        /*0370*/ 	.short	0x0101
        /*0372*/ 	.byte	0x0d
	.zero		1


	//   ....[39]....
        /*0374*/ 	.word	0x00001f30
        /*0378*/ 	.word	0x000000ff
        /*037c*/ 	.word	0x00000020
        /*0380*/ 	.short	0x010a
        /*0382*/ 	.byte	0x04
	.zero		1


	//   ....[40]....
        /*0384*/ 	.word	0x00001fb0
        /*0388*/ 	.word	0x000000ff
        /*038c*/ 	.word	0x00000020
        /*0390*/ 	.short	0x010a
        /*0392*/ 	.byte	0x11
	.zero		1


	//   ....[41]....
        /*0394*/ 	.word	0x00002150
        /*0398*/ 	.word	0x000000ff
        /*039c*/ 	.word	0x00000020
        /*03a0*/ 	.short	0x010a
        /*03a2*/ 	.byte	0x05
	.zero		1


	//   ....[42]....
        /*03a4*/ 	.word	0x00002290
        /*03a8*/ 	.word	0x00000003
        /*03ac*/ 	.word	0x00000080
        /*03b0*/ 	.short	0x010a
        /*03b2*/ 	.byte	0xff
	.zero		1


	//   ....[43]....
        /*03b4*/ 	.word	0x000023e0
        /*03b8*/ 	.word	0x00000000
        /*03bc*/ 	.word	0x00000000
        /*03c0*/ 	.short	0x0101
        /*03c2*/ 	.byte	0xff
	.zero		1


	//   ....[44]....
        /*03c4*/ 	.word	0x00002990
        /*03c8*/ 	.word	0x000000ff
        /*03cc*/ 	.word	0x00000000
        /*03d0*/ 	.short	0x010a
        /*03d2*/ 	.byte	0x04
	.zero		1


	//   ....[45]....
        /*03d4*/ 	.word	0x00002a20
        /*03d8*/ 	.word	0x000000ff
        /*03dc*/ 	.word	0x00000000
        /*03e0*/ 	.short	0x010a
        /*03e2*/ 	.byte	0x05
	.zero		1


	//   ....[46]....
        /*03e4*/ 	.word	0x00002ab0
        /*03e8*/ 	.word	0x000000ff
        /*03ec*/ 	.word	0x00000000
        /*03f0*/ 	.short	0x010a
        /*03f2*/ 	.byte	0x05
	.zero		1


	//   ....[47]....
        /*03f4*/ 	.word	0x00002b50
        /*03f8*/ 	.word	0x00000000
        /*03fc*/ 	.word	0x00000000
        /*0400*/ 	.short	0x010a
        /*0402*/ 	.byte	0xff
	.zero		1


	//   ....[48]....
        /*0404*/ 	.word	0x00002c90
        /*0408*/ 	.word	0x00000002
        /*040c*/ 	.word	0x000000e0
        /*0410*/ 	.short	0x010a
        /*0412*/ 	.byte	0xff
	.zero		1


	//   ....[49]....
        /*0414*/ 	.word	0x00002cf0
        /*0418*/ 	.word	0x00000004
        /*041c*/ 	.word	0x00000000
        /*0420*/ 	.short	0x0101
        /*0422*/ 	.byte	0xff
	.zero		1


	//   ....[50]....
        /*0424*/ 	.word	0x00002d10
        /*0428*/ 	.word	0x000000ff
        /*042c*/ 	.word	0x00000090
        /*0430*/ 	.short	0x010a
        /*0432*/ 	.byte	0x04
	.zero		1


	//   ....[51]....
        /*0434*/ 	.word	0x00002e30
        /*0438*/ 	.word	0x00000002
        /*043c*/ 	.word	0x00000080
        /*0440*/ 	.short	0x010a
        /*0442*/ 	.byte	0xff
	.zero		1


	//   ....[52]....
        /*0444*/ 	.word	0x00002f40
        /*0448*/ 	.word	0x00000002
        /*044c*/ 	.word	0x00000000
        /*0450*/ 	.short	0x0101
        /*0452*/ 	.byte	0xff
	.zero		1


	//   ....[53]....
        /*0454*/ 	.word	0x00002fd0
        /*0458*/ 	.word	0x000000ff
        /*045c*/ 	.word	0x00000090
        /*0460*/ 	.short	0x0106
        /*0462*/ 	.byte	0x04
	.zero		1


	//   ....[54]....
        /*0464*/ 	.word	0x00002ff0
        /*0468*/ 	.word	0x000000ff
        /*046c*/ 	.word	0x00000090
        /*0470*/ 	.short	0x010a
        /*0472*/ 	.byte	0x04
	.zero		1


	//   ....[55]....
        /*0474*/ 	.word	0x00003080
        /*0478*/ 	.word	0x000000ff
        /*047c*/ 	.word	0x00000090
        /*0480*/ 	.short	0x0106
        /*0482*/ 	.byte	0x07
	.zero		1


	//   ....[56]....
        /*0484*/ 	.word	0x000030c0
        /*0488*/ 	.word	0x00000000
        /*048c*/ 	.word	0x00000090
        /*0490*/ 	.short	0x010a
        /*0492*/ 	.byte	0xff
	.zero		1


	//   ....[57]....
        /*0494*/ 	.word	0x00003310
        /*0498*/ 	.word	0x000000ff
        /*049c*/ 	.word	0x00000008
        /*04a0*/ 	.short	0x010a
        /*04a2*/ 	.byte	0x05
	.zero		1


	//   ....[58]....
        /*04a4*/ 	.word	0x00003330
        /*04a8*/ 	.word	0x000000ff
        /*04ac*/ 	.word	0x00000008
        /*04b0*/ 	.short	0x010a
        /*04b2*/ 	.byte	0x05
	.zero		1


	//   ....[59]....
        /*04b4*/ 	.word	0x000034c0
        /*04b8*/ 	.word	0x000000ff
        /*04bc*/ 	.word	0x00000008
        /*04c0*/ 	.short	0x010a
        /*04c2*/ 	.byte	0x05
	.zero		1


	//   ....[60]....
        /*04c4*/ 	.word	0x000034e0
        /*04c8*/ 	.word	0x000000ff
        /*04cc*/ 	.word	0x00000008
        /*04d0*/ 	.short	0x010a
        /*04d2*/ 	.byte	0x05
	.zero		1


	//   ....[61]....
        /*04d4*/ 	.word	0x000035a0
        /*04d8*/ 	.word	0x000000ff
        /*04dc*/ 	.word	0x00000000
        /*04e0*/ 	.short	0x0101
        /*04e2*/ 	.byte	0x04
	.zero		1


	//   ....[62]....
        /*04e4*/ 	.word	0x000038e0
        /*04e8*/ 	.word	0x00000000
        /*04ec*/ 	.word	0x00000080
        /*04f0*/ 	.short	0x010a
        /*04f2*/ 	.byte	0xff
	.zero		1


	//   ....[63]....
        /*04f4*/ 	.word	0x000039a0
        /*04f8*/ 	.word	0x00000000
        /*04fc*/ 	.word	0x00000000
        /*0500*/ 	.short	0x0101
        /*0502*/ 	.byte	0xff
	.zero		1


	//   ....[64]....
        /*0504*/ 	.word	0x00003a60
        /*0508*/ 	.word	0x000000ff
        /*050c*/ 	.word	0x00000000
        /*0510*/ 	.short	0x010a
        /*0512*/ 	.byte	0x04
	.zero		1


	//   ....[65]....
        /*0514*/ 	.word	0x00003a70
        /*0518*/ 	.word	0x000000ff
        /*051c*/ 	.word	0x000000c0
        /*0520*/ 	.short	0x010a
        /*0522*/ 	.byte	0x1f
	.zero		1


	//   ....[66]....
        /*0524*/ 	.word	0x00003b20
        /*0528*/ 	.word	0x000000ff
        /*052c*/ 	.word	0x00000000
        /*0530*/ 	.short	0x010a
        /*0532*/ 	.byte	0x05
	.zero		1


	//   ....[67]....
        /*0534*/ 	.word	0x00003c50
        /*0538*/ 	.word	0x000000ff
        /*053c*/ 	.word	0x00000000
        /*0540*/ 	.short	0x010a
        /*0542*/ 	.byte	0x04
	.zero		1


	//   ....[68]....
        /*0544*/ 	.word	0x00003f50
        /*0548*/ 	.word	0x000000ff
        /*054c*/ 	.word	0x00000000
        /*0550*/ 	.short	0x010a
        /*0552*/ 	.byte	0x04
	.zero		1


	//   ....[69]....
        /*0554*/ 	.word	0x00003fe0
        /*0558*/ 	.word	0x000000ff
        /*055c*/ 	.word	0x00000000
        /*0560*/ 	.short	0x010a
        /*0562*/ 	.byte	0x05
	.zero		1


	//   ....[70]....
        /*0564*/ 	.word	0x00004070
        /*0568*/ 	.word	0x000000ff
        /*056c*/ 	.word	0x00000000
        /*0570*/ 	.short	0x010a
        /*0572*/ 	.byte	0x05
	.zero		1


	//   ....[71]....
        /*0574*/ 	.word	0x00004110
        /*0578*/ 	.word	0x00000000
        /*057c*/ 	.word	0x00000000
        /*0580*/ 	.short	0x010a
        /*0582*/ 	.byte	0xff
	.zero		1


	//   ....[72]....
        /*0584*/ 	.word	0x00004150
        /*0588*/ 	.word	0x00000000
        /*058c*/ 	.word	0x00000000
        /*0590*/ 	.short	0x010a
        /*0592*/ 	.byte	0xff
	.zero		1


	//   ....[73]....
        /*0594*/ 	.word	0x000041c0
        /*0598*/ 	.word	0x000000ff
        /*059c*/ 	.word	0x00000000
        /*05a0*/ 	.short	0x0101
        /*05a2*/ 	.byte	0x04
	.zero		1


	//   ....[74]....
        /*05a4*/ 	.word	0x00004200
        /*05a8*/ 	.word	0x000000ff
        /*05ac*/ 	.word	0x00000100
        /*05b0*/ 	.short	0x010a
        /*05b2*/ 	.byte	0x1a
	.zero		1


	//   ....[75]....
        /*05b4*/ 	.word	0x00004250
        /*05b8*/ 	.word	0x000000ff
        /*05bc*/ 	.word	0x00000000
        /*05c0*/ 	.short	0x0101
        /*05c2*/ 	.byte	0x04
	.zero		1


	//   ....[76]....
        /*05c4*/ 	.word	0x000046c0
        /*05c8*/ 	.word	0x0000000c
        /*05cc*/ 	.word	0x00000080
        /*05d0*/ 	.short	0x010a
        /*05d2*/ 	.byte	0xff
	.zero		1


	//   ....[77]....
        /*05d4*/ 	.word	0x00004830
        /*05d8*/ 	.word	0x00000000
        /*05dc*/ 	.word	0x00000000
        /*05e0*/ 	.short	0x0101
        /*05e2*/ 	.byte	0xff
	.zero		1


	//   ....[78]....
        /*05e4*/ 	.word	0x00004cb0
        /*05e8*/ 	.word	0x000000ff
        /*05ec*/ 	.word	0x00000078
        /*05f0*/ 	.short	0x010a
        /*05f2*/ 	.byte	0x1d
	.zero		1


	//   ....[79]....
        /*05f4*/ 	.word	0x00004e70
        /*05f8*/ 	.word	0x000000ff
        /*05fc*/ 	.word	0x00000058
        /*0600*/ 	.short	0x010a
        /*0602*/ 	.byte	0x04
	.zero		1


	//   ....[80]....
        /*0604*/ 	.word	0x000050c0
        /*0608*/ 	.word	0x000000ff
        /*060c*/ 	.word	0x00000040
        /*0610*/ 	.short	0x010b
        /*0612*/ 	.byte	0x04
	.zero		1


	//   ....[81]....
        /*0614*/ 	.word	0x000050d0
        /*0618*/ 	.word	0x000000ff
        /*061c*/ 	.word	0x00000000
        /*0620*/ 	.short	0x0101
        /*0622*/ 	.byte	0x10
	.zero		1


	//   ....[82]....
        /*0624*/ 	.word	0x000050e0
        /*0628*/ 	.word	0x000000ff
        /*062c*/ 	.word	0x00000058
        /*0630*/ 	.short	0x010a
        /*0632*/ 	.byte	0x05
	.zero		1


	//   ....[83]....
        /*0634*/ 	.word	0x00005330
        /*0638*/ 	.word	0x000000ff
        /*063c*/ 	.word	0x00000040
        /*0640*/ 	.short	0x010b
        /*0642*/ 	.byte	0x05
	.zero		1


	//   ....[84]....
        /*0644*/ 	.word	0x00005340
        /*0648*/ 	.word	0x000000ff
        /*064c*/ 	.word	0x00000000
        /*0650*/ 	.short	0x0101
        /*0652*/ 	.byte	0x04
	.zero		1


	//   ....[85]....
        /*0654*/ 	.word	0x00005400
        /*0658*/ 	.word	0x000000ff
        /*065c*/ 	.word	0x00000000
        /*0660*/ 	.short	0x010a
        /*0662*/ 	.byte	0x04
	.zero		1


	//   ....[86]....
        /*0664*/ 	.word	0x00005490
        /*0668*/ 	.word	0x000000ff
        /*066c*/ 	.word	0x00000000
        /*0670*/ 	.short	0x010a
        /*0672*/ 	.byte	0x05
	.zero		1


	//   ....[87]....
        /*0674*/ 	.word	0x00005530
        /*0678*/ 	.word	0x00000000
        /*067c*/ 	.word	0x00000000
        /*0680*/ 	.short	0x010a
        /*0682*/ 	.byte	0xff
	.zero		1


	//   ....[88]....
        /*0684*/ 	.word	0x000058d0
        /*0688*/ 	.word	0x00000003
        /*068c*/ 	.word	0x00000080
        /*0690*/ 	.short	0x010a
        /*0692*/ 	.byte	0xff
	.zero		1


	//   ....[89]....
        /*0694*/ 	.word	0x00005a50
        /*0698*/ 	.word	0x00000000
        /*069c*/ 	.word	0x00000000
        /*06a0*/ 	.short	0x0101
        /*06a2*/ 	.byte	0xff
	.zero		1


	//   ....[90]....
        /*06a4*/ 	.word	0x00006620
        /*06a8*/ 	.word	0x00000000
        /*06ac*/ 	.word	0x00000040
        /*06b0*/ 	.short	0x010a
        /*06b2*/ 	.byte	0xff
	.zero		1


	//   ....[91]....
        /*06b4*/ 	.word	0x00006690
        /*06b8*/ 	.word	0x00000048
        /*06bc*/ 	.word	0x000000a0
        /*06c0*/ 	.short	0x010a
        /*06c2*/ 	.byte	0xff
	.zero		1


	//   ....[92]....
        /*06c4*/ 	.word	0x00006780
        /*06c8*/ 	.word	0x00000000
        /*06cc*/ 	.word	0x00000040
        /*06d0*/ 	.short	0x010a
        /*06d2*/ 	.byte	0xff
	.zero		1


	//   ....[93]....
        /*06d4*/ 	.word	0x000068b0
        /*06d8*/ 	.word	0x00000048
        /*06dc*/ 	.word	0x000000a0
        /*06e0*/ 	.short	0x010a
        /*06e2*/ 	.byte	0xff
	.zero		1


	//   ....[94]....
        /*06e4*/ 	.word	0x00007130
        /*06e8*/ 	.word	0x00000000
        /*06ec*/ 	.word	0x00000000
        /*06f0*/ 	.short	0x0101
        /*06f2*/ 	.byte	0xff
	.zero		1


	//   ....[95]....
        /*06f4*/ 	.word	0x00007140
        /*06f8*/ 	.word	0x00000003
        /*06fc*/ 	.word	0x00000040
        /*0700*/ 	.short	0x010a
        /*0702*/ 	.byte	0xff
	.zero		1


	//   ....[96]....
        /*0704*/ 	.word	0x00007210
        /*0708*/ 	.word	0x00000003
        /*070c*/ 	.word	0x00000040
        /*0710*/ 	.short	0x010a
        /*0712*/ 	.byte	0xff
	.zero		1


	//   ....[97]....
        /*0714*/ 	.word	0x00007570
        /*0718*/ 	.word	0x0000004a
        /*071c*/ 	.word	0x00000000
        /*0720*/ 	.short	0x0101
        /*0722*/ 	.byte	0xff
	.zero		1


	//   ....[98]....
        /*0724*/ 	.word	0x00007c10
        /*0728*/ 	.word	0x00000002
        /*072c*/ 	.word	0x00000000
        /*0730*/ 	.short	0x0101
        /*0732*/ 	.byte	0xff
	.zero		1


	//   ....[99]....
        /*0734*/ 	.word	0x00007eb0
        /*0738*/ 	.word	0x000000ff
        /*073c*/ 	.word	0x00000000
        /*0740*/ 	.short	0x0101
        /*0742*/ 	.byte	0x04
	.zero		1


	//   ....[100]....
        /*0744*/ 	.word	0x00007ed0
        /*0748*/ 	.word	0x00000000
        /*074c*/ 	.word	0x000000f0
        /*0750*/ 	.short	0x010a
        /*0752*/ 	.byte	0xff
	.zero		1


	//   ....[101]....
        /*0754*/ 	.word	0x00007f30
        /*0758*/ 	.word	0x00000000
        /*075c*/ 	.word	0x00000020
        /*0760*/ 	.short	0x010a
        /*0762*/ 	.byte	0xff
	.zero		1


	//   ....[102]....
        /*0764*/ 	.word	0x00007f90
        /*0768*/ 	.word	0x00000000
        /*076c*/ 	.word	0x00000020
        /*0770*/ 	.short	0x010a
        /*0772*/ 	.byte	0xff
	.zero		1


	//   ....[103]....
        /*0774*/ 	.word	0x00007fe0
        /*0778*/ 	.word	0x00000003
        /*077c*/ 	.word	0x00000080
        /*0780*/ 	.short	0x010a
        /*0782*/ 	.byte	0xff
	.zero		1


	//   ....[104]....
        /*0784*/ 	.word	0x00008040
        /*0788*/ 	.word	0x00000000
        /*078c*/ 	.word	0x00000000
        /*0790*/ 	.short	0x010a
        /*0792*/ 	.byte	0xff
	.zero		1


	//   ....[105]....
        /*0794*/ 	.word	0x000080a0
        /*0798*/ 	.word	0x00000000
        /*079c*/ 	.word	0x00000000
        /*07a0*/ 	.short	0x010a
        /*07a2*/ 	.byte	0xff
	.zero		1


	//   ....[106]....
        /*07a4*/ 	.word	0x00008100
        /*07a8*/ 	.word	0x00000000
        /*07ac*/ 	.word	0x00000000
        /*07b0*/ 	.short	0x010a
        /*07b2*/ 	.byte	0xff
	.zero		1


	//   ....[107]....
        /*07b4*/ 	.word	0x00008150
        /*07b8*/ 	.word	0x00000002
        /*07bc*/ 	.word	0x000000e0
        /*07c0*/ 	.short	0x010a
        /*07c2*/ 	.byte	0xff
	.zero		1


	//   ....[108]....
        /*07c4*/ 	.word	0x000081b0
        /*07c8*/ 	.word	0x00000002
        /*07cc*/ 	.word	0x00000090
        /*07d0*/ 	.short	0x010a
        /*07d2*/ 	.byte	0xff
	.zero		1


	//   ....[109]....
        /*07d4*/ 	.word	0x00008200
        /*07d8*/ 	.word	0x00000002
        /*07dc*/ 	.word	0x00000080
        /*07e0*/ 	.short	0x010a
        /*07e2*/ 	.byte	0xff
	.zero		1


	//   ....[110]....
        /*07e4*/ 	.word	0x00008260
        /*07e8*/ 	.word	0x00000000
        /*07ec*/ 	.word	0x00000090
        /*07f0*/ 	.short	0x010a
        /*07f2*/ 	.byte	0xff
	.zero		1


	//   ....[111]....
        /*07f4*/ 	.word	0x000082c0
        /*07f8*/ 	.word	0x00000000
        /*07fc*/ 	.word	0x00000008
        /*0800*/ 	.short	0x010a
        /*0802*/ 	.byte	0xff
	.zero		1


	//   ....[112]....
        /*0804*/ 	.word	0x000083b0
        /*0808*/ 	.word	0x00000000
        /*080c*/ 	.word	0x00000008
        /*0810*/ 	.short	0x010a
        /*0812*/ 	.byte	0xff
	.zero		1


	//   ....[113]....
        /*0814*/ 	.word	0x00008400
        /*0818*/ 	.word	0x00000000
        /*081c*/ 	.word	0x00000080
        /*0820*/ 	.short	0x010a
        /*0822*/ 	.byte	0xff
	.zero		1


	//   ....[114]....
        /*0824*/ 	.word	0x00008460
        /*0828*/ 	.word	0x00000000
        /*082c*/ 	.word	0x000000c0
        /*0830*/ 	.short	0x010a
        /*0832*/ 	.byte	0xff
	.zero		1


	//   ....[115]....
        /*0834*/ 	.word	0x000084c0
        /*0838*/ 	.word	0x00000000
        /*083c*/ 	.word	0x00000000
        /*0840*/ 	.short	0x010a
        /*0842*/ 	.byte	0xff
	.zero		1


	//   ....[116]....
        /*0844*/ 	.word	0x00008520
        /*0848*/ 	.word	0x00000000
        /*084c*/ 	.word	0x00000000
        /*0850*/ 	.short	0x010a
        /*0852*/ 	.byte	0xff
	.zero		1


	//   ....[117]....
        /*0854*/ 	.word	0x00008580
        /*0858*/ 	.word	0x00000000
        /*085c*/ 	.word	0x00000000
        /*0860*/ 	.short	0x010a
        /*0862*/ 	.byte	0xff
	.zero		1


	//   ....[118]....
        /*0864*/ 	.word	0x000085e0
        /*0868*/ 	.word	0x00000000
        /*086c*/ 	.word	0x00000000
        /*0870*/ 	.short	0x010a
        /*0872*/ 	.byte	0xff
	.zero		1


	//   ....[119]....
        /*0874*/ 	.word	0x00008640
        /*0878*/ 	.word	0x00000000
        /*087c*/ 	.word	0x00000100
        /*0880*/ 	.short	0x010a
        /*0882*/ 	.byte	0xff
	.zero		1


	//   ....[120]....
        /*0884*/ 	.word	0x00008690
        /*0888*/ 	.word	0x0000000c
        /*088c*/ 	.word	0x00000080
        /*0890*/ 	.short	0x010a
        /*0892*/ 	.byte	0xff
	.zero		1


	//   ....[121]....
        /*0894*/ 	.word	0x000086f0
        /*0898*/ 	.word	0x00000000
        /*089c*/ 	.word	0x00000078
        /*08a0*/ 	.short	0x010a
        /*08a2*/ 	.byte	0xff
	.zero		1


	//   ....[122]....
        /*08a4*/ 	.word	0x00008750
        /*08a8*/ 	.word	0x00000000
        /*08ac*/ 	.word	0x00000058
        /*08b0*/ 	.short	0x010a
        /*08b2*/ 	.byte	0xff
	.zero		1


	//   ....[123]....
        /*08b4*/ 	.word	0x000087b0
        /*08b8*/ 	.word	0x00000009
        /*08bc*/ 	.word	0x00000058
        /*08c0*/ 	.short	0x010a
        /*08c2*/ 	.byte	0xff
	.zero		1


	//   ....[124]....
        /*08c4*/ 	.word	0x00008810
        /*08c8*/ 	.word	0x00000000
        /*08cc*/ 	.word	0x00000000
        /*08d0*/ 	.short	0x010a
        /*08d2*/ 	.byte	0xff
	.zero		1


	//   ....[125]....
        /*08d4*/ 	.word	0x00008870
        /*08d8*/ 	.word	0x00000000
        /*08dc*/ 	.word	0x00000000
        /*08e0*/ 	.short	0x010a
        /*08e2*/ 	.byte	0xff
	.zero		1


	//   ....[126]....
        /*08e4*/ 	.word	0x000088c0
        /*08e8*/ 	.word	0x00000003
        /*08ec*/ 	.word	0x00000080
        /*08f0*/ 	.short	0x010a
        /*08f2*/ 	.byte	0xff
	.zero		1


	//   ....[127]....
        /*08f4*/ 	.word	0x00008910
        /*08f8*/ 	.word	0x00000000
        /*08fc*/ 	.word	0x00000040
        /*0900*/ 	.short	0x010a
        /*0902*/ 	.byte	0xff
	.zero		1


	//   ....[128]....
        /*0904*/ 	.word	0x00008960
        /*0908*/ 	.word	0x00000048
        /*090c*/ 	.word	0x000000a0
        /*0910*/ 	.short	0x010a
        /*0912*/ 	.byte	0xff
	.zero		1


	//   ....[129]....
        /*0914*/ 	.word	0x000089b0
        /*0918*/ 	.word	0x00000003
        /*091c*/ 	.word	0x00000040
        /*0920*/ 	.short	0x010a
        /*0922*/ 	.byte	0xff
	.zero		1


	//----- nvinfo : EIATTR_NUM_MBARRIERS
	.align		4
.L_47:
        /*0924*/ 	.byte	0x03, 0x38
        /*0926*/ 	.short	0x0021


	//----- nvinfo : EIATTR_EXIT_INSTR_OFFSETS
	.align		4
        /*0928*/ 	.byte	0x04, 0x1c
        /*092a*/ 	.short	(.L_49 - .L_48)


	//   ....[0]....
.L_48:
        /*092c*/ 	.word	0x00002b80


	//   ....[1]....
        /*0930*/ 	.word	0x00003090


	//   ....[2]....
        /*0934*/ 	.word	0x000030f0


	//   ....[3]....
        /*0938*/ 	.word	0x00004480


	//   ....[4]....
        /*093c*/ 	.word	0x00005560


	//   ....[5]....
        /*0940*/ 	.word	0x000055a0


	//   ....[6]....
        /*0944*/ 	.word	0x00007d90


	//   ....[7]....
        /*0948*/ 	.word	0x00007e10


	//   ....[8]....
        /*094c*/ 	.word	0x00007e40


	//   ....[9]....
        /*0950*/ 	.word	0x00007ec0


	//----- nvinfo : EIATTR_MAX_THREADS
	.align		4
.L_49:
        /*0954*/ 	.byte	0x04, 0x05
        /*0956*/ 	.short	(.L_51 - .L_50)
.L_50:
        /*0958*/ 	.word	0x00000100
        /*095c*/ 	.word	0x00000001
        /*0960*/ 	.word	0x00000001


	//----- nvinfo : EIATTR_CRS_STACK_SIZE
	.align		4
.L_51:
        /*0964*/ 	.byte	0x04, 0x1e
        /*0966*/ 	.short	(.L_53 - .L_52)
.L_52:
        /*0968*/ 	.word	0x00000000


	//----- nvinfo : EIATTR_CBANK_PARAM_SIZE
	.align		4
.L_53:
        /*096c*/ 	.byte	0x03, 0x19
        /*096e*/ 	.short	0x0800


	//----- nvinfo : EIATTR_PARAM_CBANK
	.align		4
        /*0970*/ 	.byte	0x04, 0x0a
        /*0972*/ 	.short	(.L_55 - .L_54)
	.align		4
.L_54:
        /*0974*/ 	.word	index@(.nv.constant0._ZN7cutlass13device_kernelINS_4gemm6kernel13GemmUniversalIN4cute5tupleIJiiiiEEENS1_10collective13CollectiveMmaINS1_35MainloopSm100TmaUmmaWarpSpecializedILi4ELi2ELi4ENS5_IJNS4_1CILi2EEESB_NSA_ILi1EEEEEEEENS5_IJNSA_ILi128EEENSA_ILi64EEENSA_ILi32EEEEEENS_10tfloat32_tENS5_IJlSC_lEEESJ_SK_NS4_8TiledMMAINS4_8MMA_AtomIJNS4_23SM100_MMA_TF32_2x1SM_SSISJ_SJ_fLi128ELi64ELNS4_4UMMA5MajorE0ELSP_0ELNSO_7ScaleInE0ELSQ_0EEEEEENS4_6LayoutINS5_IJSC_SC_SC_EEENS5_IJNSA_ILi0EEESV_SV_EEEEENS5_IJNS4_10UnderscoreESY_SY_EEEEENS4_28SM100_TMA_2SM_LOAD_MULTICASTENS4_14ComposedLayoutINS4_7SwizzleILi3ELi4ELi3EEENS4_18smem_ptr_flag_bitsILi32EEENST_INS5_IJNSA_ILi8EEESH_EEENS5_IJSH_SC_EEEEEEEvNS4_8identityENS4_18SM100_TMA_2SM_LOADES1B_vS1C_EENS_8epilogue10collective18CollectiveEpilogueINS1F_23Sm100TmaWarpSpecializedILi3ELi2ELi16ELb1ELb0EEEJNS5_IJSG_SG_SH_EEENS5_IJNST_ISG_SC_EENST_INS5_IJNSA_ILi16EEESB_EEENS5_IJSC_SH_EEEEEEEESJ_SK_SJ_SK_NS1F_6fusion15FusionCallbacksIS1J_NS1R_17LinearCombinationISJ_fSJ_fLNS_15FloatRoundStyleE2EEES1K_S1Q_JEEENS4_5SM1004TMEM4LOAD26SM100_TMEM_LOAD_32dp32b16xENS4_13SM90_TMA_LOADENS12_INS13_ILi2ELi4ELi3EEES16_NST_INS5_IJS17_S1M_EEENS5_IJS1M_SC_EEEEEEENS4_39AutoVectorizingCopyWithAssumedAlignmentILi128EEENS4_14SM90_TMA_STOREES26_S28_S28_EEEvvEEEEvNT_6ParamsE)
        /*0978*/ 	.short	0x0380
        /*097a*/ 	.short	0x0800


	//----- nvinfo : EIATTR_SW_WAR
	.align		4
.L_55:
        /*097c*/ 	.byte	0x04, 0x36
        /*097e*/ 	.short	(.L_57 - .L_56)
.L_56:
        /*0980*/ 	.word	0x00000008
.L_57:


//--------------------- .nv.callgraph             --------------------------
	.section	.nv.callgraph,"",@"SHT_CUDA_CALLGRAPH"
	.align	4
	.sectionentsize	8
	.align		4
        /*0000*/ 	.word	0x00000000
	.align		4
        /*0004*/ 	.word	0xffffffff
	.align		4
        /*0008*/ 	.word	index@(_ZN7cutlass13device_kernelINS_4gemm6kernel13GemmUniversalIN4cute5tupleIJiiiiEEENS1_10collective13CollectiveMmaINS1_35MainloopSm100TmaUmmaWarpSpecializedILi4ELi2ELi4ENS5_IJNS4_1CILi2EEESB_NSA_ILi1EEEEEEEENS5_IJNSA_ILi128EEENSA_ILi64EEENSA_ILi32EEEEEENS_10tfloat32_tENS5_IJlSC_lEEESJ_SK_NS4_8TiledMMAINS4_8MMA_AtomIJNS4_23SM100_MMA_TF32_2x1SM_SSISJ_SJ_fLi128ELi64ELNS4_4UMMA5MajorE0ELSP_0ELNSO_7ScaleInE0ELSQ_0EEEEEENS4_6LayoutINS5_IJSC_SC_SC_EEENS5_IJNSA_ILi0EEESV_SV_EEEEENS5_IJNS4_10UnderscoreESY_SY_EEEEENS4_28SM100_TMA_2SM_LOAD_MULTICASTENS4_14ComposedLayoutINS4_7SwizzleILi3ELi4ELi3EEENS4_18smem_ptr_flag_bitsILi32EEENST_INS5_IJNSA_ILi8EEESH_EEENS5_IJSH_SC_EEEEEEEvNS4_8identityENS4_18SM100_TMA_2SM_LOADES1B_vS1C_EENS_8epilogue10collective18CollectiveEpilogueINS1F_23Sm100TmaWarpSpecializedILi3ELi2ELi16ELb1ELb0EEEJNS5_IJSG_SG_SH_EEENS5_IJNST_ISG_SC_EENST_INS5_IJNSA_ILi16EEESB_EEENS5_IJSC_SH_EEEEEEEESJ_SK_SJ_SK_NS1F_6fusion15FusionCallbacksIS1J_NS1R_17LinearCombinationISJ_fSJ_fLNS_15FloatRoundStyleE2EEES1K_S1Q_JEEENS4_5SM1004TMEM4LOAD26SM100_TMEM_LOAD_32dp32b16xENS4_13SM90_TMA_LOADENS12_INS13_ILi2ELi4ELi3EEES16_NST_INS5_IJS17_S1M_EEENS5_IJS1M_SC_EEEEEEENS4_39AutoVectorizingCopyWithAssumedAlignmentILi128EEENS4_14SM90_TMA_STOREES26_S28_S28_EEEvvEEEEvNT_6ParamsE)
	.align		4
        /*000c*/ 	.word	index@(__assertfail)
	.align		4
        /*0010*/ 	.word	0x00000000
	.align		4
        /*0014*/ 	.word	0xfffffffe
	.align		4
        /*0018*/ 	.word	0x00000000
	.align		4
        /*001c*/ 	.word	0xfffffffd
	.align		4
        /*0020*/ 	.word	0x00000000
	.align		4
        /*0024*/ 	.word	0xfffffffc


//--------------------- .nv.constant4             --------------------------
	.section	.nv.constant4,"a",@progbits
	.align	8
	.align		8
.nv.constant4:
        /*0000*/ 	.dword	__assertfail
	.align		8
        /*0008*/ 	.dword	__unnamed_1
	.align		8
        /*0010*/ 	.dword	__unnamed_2
	.align		8
        /*0018*/ 	.dword	_ZN40_INTERNAL_76d91eeb_4_k_cu_6c098411_104544cuda3std3__45__cpo5beginE
	.align		8
        /*0020*/ 	.dword	_ZN40_INTERNAL_76d91eeb_4_k_cu_6c098411_104544cuda3std3__45__cpo3endE
	.align		8
        /*0028*/ 	.dword	_ZN40_INTERNAL_76d91eeb_4_k_cu_6c098411_104544cuda3std3__45__cpo6cbeginE
	.align		8
        /*0030*/ 	.dword	_ZN40_INTERNAL_76d91eeb_4_k_cu_6c098411_104544cuda3std3__45__cpo4cendE
	.align		8
        /*0038*/ 	.dword	_ZN40_INTERNAL_76d91eeb_4_k_cu_6c098411_104544cuda3std3__442_GLOBAL__N__76d91eeb_4_k_cu_6c098411_104546ignoreE
	.align		8
        /*0040*/ 	.dword	_ZN40_INTERNAL_76d91eeb_4_k_cu_6c098411_104544cuda3std3__419piecewise_constructE
	.align		8
        /*0048*/ 	.dword	_ZN40_INTERNAL_76d91eeb_4_k_cu_6c098411_104544cuda3std3__48in_placeE
	.align		8
        /*0050*/ 	.dword	_ZN40_INTERNAL_76d91eeb_4_k_cu_6c098411_104544cuda3std6ranges3__45__cpo4swapE
	.align		8
        /*0058*/ 	.dword	_ZN40_INTERNAL_76d91eeb_4_k_cu_6c098411_104544cuda3std6ranges3__45__cpo9iter_moveE
	.align		8
        /*0060*/ 	.dword	_ZN40_INTERNAL_76d91eeb_4_k_cu_6c098411_104544cute7productE
	.align		8
        /*0068*/ 	.dword	_ZN40_INTERNAL_76d91eeb_4_k_cu_6c098411_104544cute1_E
	.align		8
        /*0070*/ 	.dword	$str$25
	.align		8
        /*0078*/ 	.dword	$str$26
	.align		8
        /*0080*/ 	.dword	$str$27
	.align		8
        /*0088*/ 	.dword	$str$28


//--------------------- .text._ZN7cutlass13device_kernelINS_4gemm6kernel13GemmUniversalIN4cute5tupleIJiiiiEEENS1_10collective13CollectiveMmaINS1_35MainloopSm100TmaUmmaWarpSpecializedILi4ELi2ELi4ENS5_IJNS4_1CILi2EEESB_NSA_ILi1EEEEEEEENS5_IJNSA_ILi128EEENSA_ILi64EEENSA_ILi32EEEEEENS_10tfloat32_tENS5_IJlSC_lEEESJ_SK_NS4_8TiledMMAINS4_8MMA_AtomIJNS4_23SM100_MMA_TF32_2x1SM_SSISJ_SJ_fLi128ELi64ELNS4_4UMMA5MajorE0ELSP_0ELNSO_7ScaleInE0ELSQ_0EEEEEENS4_6LayoutINS5_IJSC_SC_SC_EEENS5_IJNSA_ILi0EEESV_SV_EEEEENS5_IJNS4_10UnderscoreESY_SY_EEEEENS4_28SM100_TMA_2SM_LOAD_MULTICASTENS4_14ComposedLayoutINS4_7SwizzleILi3ELi4ELi3EEENS4_18smem_ptr_flag_bitsILi32EEENST_INS5_IJNSA_ILi8EEESH_EEENS5_IJSH_SC_EEEEEEEvNS4_8identityENS4_18SM100_TMA_2SM_LOADES1B_vS1C_EENS_8epilogue10collective18CollectiveEpilogueINS1F_23Sm100TmaWarpSpecializedILi3ELi2ELi16ELb1ELb0EEEJNS5_IJSG_SG_SH_EEENS5_IJNST_ISG_SC_EENST_INS5_IJNSA_ILi16EEESB_EEENS5_IJSC_SH_EEEEEEEESJ_SK_SJ_SK_NS1F_6fusion15FusionCallbacksIS1J_NS1R_17LinearCombinationISJ_fSJ_fLNS_15FloatRoundStyleE2EEES1K_S1Q_JEEENS4_5SM1004TMEM4LOAD26SM100_TMEM_LOAD_32dp32b16xENS4_13SM90_TMA_LOADENS12_INS13_ILi2ELi4ELi3EEES16_NST_INS5_IJS17_S1M_EEENS5_IJS1M_SC_EEEEEEENS4_39AutoVectorizingCopyWithAssumedAlignmentILi128EEENS4_14SM90_TMA_STOREES26_S28_S28_EEEvvEEEEvNT_6ParamsE --------------------------
	.section	.text._ZN7cutlass13device_kernelINS_4gemm6kernel13GemmUniversalIN4cute5tupleIJiiiiEEENS1_10collective13CollectiveMmaINS1_35MainloopSm100TmaUmmaWarpSpecializedILi4ELi2ELi4ENS5_IJNS4_1CILi2EEESB_NSA_ILi1EEEEEEEENS5_IJNSA_ILi128EEENSA_ILi64EEENSA_ILi32EEEEEENS_10tfloat32_tENS5_IJlSC_lEEESJ_SK_NS4_8TiledMMAINS4_8MMA_AtomIJNS4_23SM100_MMA_TF32_2x1SM_SSISJ_SJ_fLi128ELi64ELNS4_4UMMA5MajorE0ELSP_0ELNSO_7ScaleInE0ELSQ_0EEEEEENS4_6LayoutINS5_IJSC_SC_SC_EEENS5_IJNSA_ILi0EEESV_SV_EEEEENS5_IJNS4_10UnderscoreESY_SY_EEEEENS4_28SM100_TMA_2SM_LOAD_MULTICASTENS4_14ComposedLayoutINS4_7SwizzleILi3ELi4ELi3EEENS4_18smem_ptr_flag_bitsILi32EEENST_INS5_IJNSA_ILi8EEESH_EEENS5_IJSH_SC_EEEEEEEvNS4_8identityENS4_18SM100_TMA_2SM_LOADES1B_vS1C_EENS_8epilogue10collective18CollectiveEpilogueINS1F_23Sm100TmaWarpSpecializedILi3ELi2ELi16ELb1ELb0EEEJNS5_IJSG_SG_SH_EEENS5_IJNST_ISG_SC_EENST_INS5_IJNSA_ILi16EEESB_EEENS5_IJSC_SH_EEEEEEEESJ_SK_SJ_SK_NS1F_6fusion15FusionCallbacksIS1J_NS1R_17LinearCombinationISJ_fSJ_fLNS_15FloatRoundStyleE2EEES1K_S1Q_JEEENS4_5SM1004TMEM4LOAD26SM100_TMEM_LOAD_32dp32b16xENS4_13SM90_TMA_LOADENS12_INS13_ILi2ELi4ELi3EEES16_NST_INS5_IJS17_S1M_EEENS5_IJS1M_SC_EEEEEEENS4_39AutoVectorizingCopyWithAssumedAlignmentILi128EEENS4_14SM90_TMA_STOREES26_S28_S28_EEEvvEEEEvNT_6ParamsE,"ax",@progbits
	.align	128
.text._ZN7cutlass13device_kernelINS_4gemm6kernel13GemmUniversalIN4cute5tupleIJiiiiEEENS1_10collective13CollectiveMmaINS1_35MainloopSm100TmaUmmaWarpSpecializedILi4ELi2ELi4ENS5_IJNS4_1CILi2EEESB_NSA_ILi1EEEEEEEENS5_IJNSA_ILi128EEENSA_ILi64EEENSA_ILi32EEEEEENS_10tfloat32_tENS5_IJlSC_lEEESJ_SK_NS4_8TiledMMAINS4_8MMA_AtomIJNS4_23SM100_MMA_TF32_2x1SM_SSISJ_SJ_fLi128ELi64ELNS4_4UMMA5MajorE0ELSP_0ELNSO_7ScaleInE0ELSQ_0EEEEEENS4_6LayoutINS5_IJSC_SC_SC_EEENS5_IJNSA_ILi0EEESV_SV_EEEEENS5_IJNS4_10UnderscoreESY_SY_EEEEENS4_28SM100_TMA_2SM_LOAD_MULTICASTENS4_14ComposedLayoutINS4_7SwizzleILi3ELi4ELi3EEENS4_18smem_ptr_flag_bitsILi32EEENST_INS5_IJNSA_ILi8EEESH_EEENS5_IJSH_SC_EEEEEEEvNS4_8identityENS4_18SM100_TMA_2SM_LOADES1B_vS1C_EENS_8epilogue10collective18CollectiveEpilogueINS1F_23Sm100TmaWarpSpecializedILi3ELi2ELi16ELb1ELb0EEEJNS5_IJSG_SG_SH_EEENS5_IJNST_ISG_SC_EENST_INS5_IJNSA_ILi16EEESB_EEENS5_IJSC_SH_EEEEEEEESJ_SK_SJ_SK_NS1F_6fusion15FusionCallbacksIS1J_NS1R_17LinearCombinationISJ_fSJ_fLNS_15FloatRoundStyleE2EEES1K_S1Q_JEEENS4_5SM1004TMEM4LOAD26SM100_TMEM_LOAD_32dp32b16xENS4_13SM90_TMA_LOADENS12_INS13_ILi2ELi4ELi3EEES16_NST_INS5_IJS17_S1M_EEENS5_IJS1M_SC_EEEEEEENS4_39AutoVectorizingCopyWithAssumedAlignmentILi128EEENS4_14SM90_TMA_STOREES26_S28_S28_EEEvvEEEEvNT_6ParamsE:
        .type           _ZN7cutlass13device_kernelINS_4gemm6kernel13GemmUniversalIN4cute5tupleIJiiiiEEENS1_10collective13CollectiveMmaINS1_35MainloopSm100TmaUmmaWarpSpecializedILi4ELi2ELi4ENS5_IJNS4_1CILi2EEESB_NSA_ILi1EEEEEEEENS5_IJNSA_ILi128EEENSA_ILi64EEENSA_ILi32EEEEEENS_10tfloat32_tENS5_IJlSC_lEEESJ_SK_NS4_8TiledMMAINS4_8MMA_AtomIJNS4_23SM100_MMA_TF32_2x1SM_SSISJ_SJ_fLi128ELi64ELNS4_4UMMA5MajorE0ELSP_0ELNSO_7ScaleInE0ELSQ_0EEEEEENS4_6LayoutINS5_IJSC_SC_SC_EEENS5_IJNSA_ILi0EEESV_SV_EEEEENS5_IJNS4_10UnderscoreESY_SY_EEEEENS4_28SM100_TMA_2SM_LOAD_MULTICASTENS4_14ComposedLayoutINS4_7SwizzleILi3ELi4ELi3EEENS4_18smem_ptr_flag_bitsILi32EEENST_INS5_IJNSA_ILi8EEESH_EEENS5_IJSH_SC_EEEEEEEvNS4_8identityENS4_18SM100_TMA_2SM_LOADES1B_vS1C_EENS_8epilogue10collective18CollectiveEpilogueINS1F_23Sm100TmaWarpSpecializedILi3ELi2ELi16ELb1ELb0EEEJNS5_IJSG_SG_SH_EEENS5_IJNST_ISG_SC_EENST_INS5_IJNSA_ILi16EEESB_EEENS5_IJSC_SH_EEEEEEEESJ_SK_SJ_SK_NS1F_6fusion15FusionCallbacksIS1J_NS1R_17LinearCombinationISJ_fSJ_fLNS_15FloatRoundStyleE2EEES1K_S1Q_JEEENS4_5SM1004TMEM4LOAD26SM100_TMEM_LOAD_32dp32b16xENS4_13SM90_TMA_LOADENS12_INS13_ILi2ELi4ELi3EEES16_NST_INS5_IJS17_S1M_EEENS5_IJS1M_SC_EEEEEEENS4_39AutoVectorizingCopyWithAssumedAlignmentILi128EEENS4_14SM90_TMA_STOREES26_S28_S28_EEEvvEEEEvNT_6ParamsE,@function
        .size           _ZN7cutlass13device_kernelINS_4gemm6kernel13GemmUniversalIN4cute5tupleIJiiiiEEENS1_10collective13CollectiveMmaINS1_35MainloopSm100TmaUmmaWarpSpecializedILi4ELi2ELi4ENS5_IJNS4_1CILi2EEESB_NSA_ILi1EEEEEEEENS5_IJNSA_ILi128EEENSA_ILi64EEENSA_ILi32EEEEEENS_10tfloat32_tENS5_IJlSC_lEEESJ_SK_NS4_8TiledMMAINS4_8MMA_AtomIJNS4_23SM100_MMA_TF32_2x1SM_SSISJ_SJ_fLi128ELi64ELNS4_4UMMA5MajorE0ELSP_0ELNSO_7ScaleInE0ELSQ_0EEEEEENS4_6LayoutINS5_IJSC_SC_SC_EEENS5_IJNSA_ILi0EEESV_SV_EEEEENS5_IJNS4_10UnderscoreESY_SY_EEEEENS4_28SM100_TMA_2SM_LOAD_MULTICASTENS4_14ComposedLayoutINS4_7SwizzleILi3ELi4ELi3EEENS4_18smem_ptr_flag_bitsILi32EEENST_INS5_IJNSA_ILi8EEESH_EEENS5_IJSH_SC_EEEEEEEvNS4_8identityENS4_18SM100_TMA_2SM_LOADES1B_vS1C_EENS_8epilogue10collective18CollectiveEpilogueINS1F_23Sm100TmaWarpSpecializedILi3ELi2ELi16ELb1ELb0EEEJNS5_IJSG_SG_SH_EEENS5_IJNST_ISG_SC_EENST_INS5_IJNSA_ILi16EEESB_EEENS5_IJSC_SH_EEEEEEEESJ_SK_SJ_SK_NS1F_6fusion15FusionCallbacksIS1J_NS1R_17LinearCombinationISJ_fSJ_fLNS_15FloatRoundStyleE2EEES1K_S1Q_JEEENS4_5SM1004TMEM4LOAD26SM100_TMEM_LOAD_32dp32b16xENS4_13SM90_TMA_LOADENS12_INS13_ILi2ELi4ELi3EEES16_NST_INS5_IJS17_S1M_EEENS5_IJS1M_SC_EEEEEEENS4_39AutoVectorizingCopyWithAssumedAlignmentILi128EEENS4_14SM90_TMA_STOREES26_S28_S28_EEEvvEEEEvNT_6ParamsE,(.L_x_175 - _ZN7cutlass13device_kernelINS_4gemm6kernel13GemmUniversalIN4cute5tupleIJiiiiEEENS1_10collective13CollectiveMmaINS1_35MainloopSm100TmaUmmaWarpSpecializedILi4ELi2ELi4ENS5_IJNS4_1CILi2EEESB_NSA_ILi1EEEEEEEENS5_IJNSA_ILi128EEENSA_ILi64EEENSA_ILi32EEEEEENS_10tfloat32_tENS5_IJlSC_lEEESJ_SK_NS4_8TiledMMAINS4_8MMA_AtomIJNS4_23SM100_MMA_TF32_2x1SM_SSISJ_SJ_fLi128ELi64ELNS4_4UMMA5MajorE0ELSP_0ELNSO_7ScaleInE0ELSQ_0EEEEEENS4_6LayoutINS5_IJSC_SC_SC_EEENS5_IJNSA_ILi0EEESV_SV_EEEEENS5_IJNS4_10UnderscoreESY_SY_EEEEENS4_28SM100_TMA_2SM_LOAD_MULTICASTENS4_14ComposedLayoutINS4_7SwizzleILi3ELi4ELi3EEENS4_18smem_ptr_flag_bitsILi32EEENST_INS5_IJNSA_ILi8EEESH_EEENS5_IJSH_SC_EEEEEEEvNS4_8identityENS4_18SM100_TMA_2SM_LOADES1B_vS1C_EENS_8epilogue10collective18CollectiveEpilogueINS1F_23Sm100TmaWarpSpecializedILi3ELi2ELi16ELb1ELb0EEEJNS5_IJSG_SG_SH_EEENS5_IJNST_ISG_SC_EENST_INS5_IJNSA_ILi16EEESB_EEENS5_IJSC_SH_EEEEEEEESJ_SK_SJ_SK_NS1F_6fusion15FusionCallbacksIS1J_NS1R_17LinearCombinationISJ_fSJ_fLNS_15FloatRoundStyleE2EEES1K_S1Q_JEEENS4_5SM1004TMEM4LOAD26SM100_TMEM_LOAD_32dp32b16xENS4_13SM90_TMA_LOADENS12_INS13_ILi2ELi4ELi3EEES16_NST_INS5_IJS17_S1M_EEENS5_IJS1M_SC_EEEEEEENS4_39AutoVectorizingCopyWithAssumedAlignmentILi128EEENS4_14SM90_TMA_STOREES26_S28_S28_EEEvvEEEEvNT_6ParamsE)
        .other          _ZN7cutlass13device_kernelINS_4gemm6kernel13GemmUniversalIN4cute5tupleIJiiiiEEENS1_10collective13CollectiveMmaINS1_35MainloopSm100TmaUmmaWarpSpecializedILi4ELi2ELi4ENS5_IJNS4_1CILi2EEESB_NSA_ILi1EEEEEEEENS5_IJNSA_ILi128EEENSA_ILi64EEENSA_ILi32EEEEEENS_10tfloat32_tENS5_IJlSC_lEEESJ_SK_NS4_8TiledMMAINS4_8MMA_AtomIJNS4_23SM100_MMA_TF32_2x1SM_SSISJ_SJ_fLi128ELi64ELNS4_4UMMA5MajorE0ELSP_0ELNSO_7ScaleInE0ELSQ_0EEEEEENS4_6LayoutINS5_IJSC_SC_SC_EEENS5_IJNSA_ILi0EEESV_SV_EEEEENS5_IJNS4_10UnderscoreESY_SY_EEEEENS4_28SM100_TMA_2SM_LOAD_MULTICASTENS4_14ComposedLayoutINS4_7SwizzleILi3ELi4ELi3EEENS4_18smem_ptr_flag_bitsILi32EEENST_INS5_IJNSA_ILi8EEESH_EEENS5_IJSH_SC_EEEEEEEvNS4_8identityENS4_18SM100_TMA_2SM_LOADES1B_vS1C_EENS_8epilogue10collective18CollectiveEpilogueINS1F_23Sm100TmaWarpSpecializedILi3ELi2ELi16ELb1ELb0EEEJNS5_IJSG_SG_SH_EEENS5_IJNST_ISG_SC_EENST_INS5_IJNSA_ILi16EEESB_EEENS5_IJSC_SH_EEEEEEEESJ_SK_SJ_SK_NS1F_6fusion15FusionCallbacksIS1J_NS1R_17LinearCombinationISJ_fSJ_fLNS_15FloatRoundStyleE2EEES1K_S1Q_JEEENS4_5SM1004TMEM4LOAD26SM100_TMEM_LOAD_32dp32b16xENS4_13SM90_TMA_LOADENS12_INS13_ILi2ELi4ELi3EEES16_NST_INS5_IJS17_S1M_EEENS5_IJS1M_SC_EEEEEEENS4_39AutoVectorizingCopyWithAssumedAlignmentILi128EEENS4_14SM90_TMA_STOREES26_S28_S28_EEEvvEEEEvNT_6ParamsE,@"STO_CUDA_ENTRY STV_DEFAULT"
_ZN7cutlass13device_kernelINS_4gemm6kernel13GemmUniversalIN4cute5tupleIJiiiiEEENS1_10collective13CollectiveMmaINS1_35MainloopSm100TmaUmmaWarpSpecializedILi4ELi2ELi4ENS5_IJNS4_1CILi2EEESB_NSA_ILi1EEEEEEEENS5_IJNSA_ILi128EEENSA_ILi64EEENSA_ILi32EEEEEENS_10tfloat32_tENS5_IJlSC_lEEESJ_SK_NS4_8TiledMMAINS4_8MMA_AtomIJNS4_23SM100_MMA_TF32_2x1SM_SSISJ_SJ_fLi128ELi64ELNS4_4UMMA5MajorE0ELSP_0ELNSO_7ScaleInE0ELSQ_0EEEEEENS4_6LayoutINS5_IJSC_SC_SC_EEENS5_IJNSA_ILi0EEESV_SV_EEEEENS5_IJNS4_10UnderscoreESY_SY_EEEEENS4_28SM100_TMA_2SM_LOAD_MULTICASTENS4_14ComposedLayoutINS4_7SwizzleILi3ELi4ELi3EEENS4_18smem_ptr_flag_bitsILi32EEENST_INS5_IJNSA_ILi8EEESH_EEENS5_IJSH_SC_EEEEEEEvNS4_8identityENS4_18SM100_TMA_2SM_LOADES1B_vS1C_EENS_8epilogue10collective18CollectiveEpilogueINS1F_23Sm100TmaWarpSpecializedILi3ELi2ELi16ELb1ELb0EEEJNS5_IJSG_SG_SH_EEENS5_IJNST_ISG_SC_EENST_INS5_IJNSA_ILi16EEESB_EEENS5_IJSC_SH_EEEEEEEESJ_SK_SJ_SK_NS1F_6fusion15FusionCallbacksIS1J_NS1R_17LinearCombinationISJ_fSJ_fLNS_15FloatRoundStyleE2EEES1K_S1Q_JEEENS4_5SM1004TMEM4LOAD26SM100_TMEM_LOAD_32dp32b16xENS4_13SM90_TMA_LOADENS12_INS13_ILi2ELi4ELi3EEES16_NST_INS5_IJS17_S1M_EEENS5_IJS1M_SC_EEEEEEENS4_39AutoVectorizingCopyWithAssumedAlignmentILi128EEENS4_14SM90_TMA_STOREES26_S28_S28_EEEvvEEEEvNT_6ParamsE:
[----:B------:R-:W1:Y:S01]  /*0000*/  LDC R1, c[0x0][0x37c] ;  /* 0x0000df00ff017b82 */ /* 0x000e620000000800 */
[----:B------:R-:W2:Y:S01]  /*0010*/  S2R R62, SR_TID.X ;  /* 0x00000000003e7919 */ /* 0x000ea20000002100 */
[----:B------:R-:W3:Y:S06]  /*0020*/  LDCU.64 UR8, c[0x0][0x890] ;  /* 0x00011200ff0877ac */ /* 0x000eec0008000a00 */
[----:B------:R-:W4:Y:S01]  /*0030*/  S2UR UR4, SR_CgaCtaId ;  /* 0x00000000000479c3 */ /* 0x000f220000008800 */
[----:B------:R-:W-:Y:S02]  /*0040*/  PRMT R56, RZ, 0x7610, R56 ;  /* 0x00007610ff387816 */ /* 0x000fe40000000038 */
[----:B------:R-:W-:Y:S01]  /*0050*/  ELECT P1, URZ, PT ;  /* 0x0000000000ff782f */ /* 0x000fe20003820000 */
[----:B---3--:R-:W-:-:S04]  /*0060*/  UISETP.NE.U32.AND UP0, UPT, UR8, URZ, UPT ;  /* 0x000000ff0800728c */ /* 0x008fc8000bf05070 */
[----:B------:R-:W-:Y:S02]  /*0070*/  UISETP.NE.AND.EX UP0, UPT, UR9, URZ, UPT, UP0 ;  /* 0x000000ff0900728c */ /* 0x000fe4000bf05300 */
[----:B----4-:R-:W-:Y:S02]  /*0080*/  ULOP3.LUT UR46, UR4, 0x1, URZ, 0xc0, !UPT ;  /* 0x00000001042e7892 */ /* 0x010fe4000f8ec0ff */
[----:B------:R-:W-:Y:S01]  /*0090*/  ULOP3.LUT UR45, UR4, 0x1, URZ, 0x3c, !UPT ;  /* 0x00000001042d7892 */ /* 0x000fe2000f8e3cff */
[----:B--2---:R-:W-:-:S05]  /*00a0*/  SHF.R.U32.HI R57, RZ, 0x5, R62 ;  /* 0x00000005ff397819 */ /* 0x004fca000001163e */
[----:B------:R-:W2:Y:S02]  /*00b0*/  SHFL.IDX PT, R0, R57, RZ, 0x1f ;  /* 0x00001fff39007589 */ /* 0x000ea400000e0000 */
[----:B--2---:R-:W-:Y:S01]  /*00c0*/  R2UR UR13, R0 ;  /* 0x00000000000d72ca */ /* 0x004fe200000e0000 */
[----:B-1----:R-:W-:-:S14]  /*00d0*/  BRA.U UP0, `(.L_x_0) ;  /* 0x0000000100307547 */ /* 0x002fdc000b800000 */
[----:B------:R-:W1:Y:S02]  /*00e0*/  LDCU.64 UR4, c[0x0][0x888] ;  /* 0x00011100ff0477ac */ /* 0x000e640008000a00 */
[----:B-1----:R-:W-:-:S04]  /*00f0*/  UISETP.NE.U32.AND UP0, UPT, UR4, URZ, UPT ;  /* 0x000000ff0400728c */ /* 0x002fc8000bf05070 */
[----:B------:R-:W-:-:S09]  /*0100*/  UISETP.NE.AND.EX UP0, UPT, UR5, URZ, UPT, UP0 ;  /* 0x000000ff0500728c */ /* 0x000fd2000bf05300 */
[----:B------:R-:W-:Y:S05]  /*0110*/  BRA.U !UP0, `(.L_x_1) ;  /* 0x0000000108147547 */ /* 0x000fea000b800000 */
[----:B------:R-:W1:Y:S01]  /*0120*/  LDC.64 R2, c[0x0][0x888] ;  /* 0x00022200ff027b82 */ /* 0x000e620000000a00 */
[----:B------:R-:W1:Y:S02]  /*0130*/  LDCU.64 UR4, c[0x0][0x358] ;  /* 0x00006b00ff0477ac */ /* 0x000e640008000a00 */
[----:B-1----:R1:W5:Y:S01]  /*0140*/  LDG.E R27, desc[UR4][R2.64] ;  /* 0x00000004021b7981 */ /* 0x002362000c1e1900 */
[----:B------:R-:W-:Y:S01]  /*0150*/  HFMA2 R56, -RZ, RZ, 0, 5.9604644775390625e-08 ;  /* 0x00000001ff387431 */ /* 0x000fe200000001ff */
[----:B------:R-:W-:Y:S05]  /*0160*/  BRA `(.L_x_0) ;  /* 0x00000000000c7947 */ /* 0x000fea0003800000 */
.L_x_1:
[----:B------:R-:W1:Y:S01]  /*0170*/  LDCU UR4, c[0x0][0x880] ;  /* 0x00011000ff0477ac */ /* 0x000e620008000800 */
[----:B------:R-:W-:Y:S01]  /*0180*/  HFMA2 R56, -RZ, RZ, 0, 5.9604644775390625e-08 ;  /* 0x00000001ff387431 */ /* 0x000fe200000001ff */
[----:B-1----:R-:W-:-:S07]  /*0190*/  MOV R27, UR4 ;  /* 0x00000004001b7c02 */ /* 0x002fce0008000f00 */
.L_x_0:
[----:B------:R-:W2:Y:S02]  /*01a0*/  LDCU.64 UR4, c[0x0][0x8b0] ;  /* 0x00011600ff0477ac */ /* 0x000ea40008000a00 */
[----:B--2---:R-:W-:-:S04]  /*01b0*/  UISETP.NE.U32.AND UP0, UPT, UR4, URZ, UPT ;  /* 0x000000ff0400728c */ /* 0x004fc8000bf05070 */
[----:B------:R-:W-:-:S09]  /*01c0*/  UISETP.NE.AND.EX UP0, UPT, UR5, URZ, UPT, UP0 ;  /* 0x000000ff0500728c */ /* 0x000fd2000bf05300 */
[----:B------:R-:W-:Y:S05]  /*01d0*/  BRA.U UP0, `(.L_x_2) ;  /* 0x0000000100287547 */ /* 0x000fea000b800000 */
[----:B------:R-:W2:Y:S02]  /*01e0*/  LDCU.64 UR4, c[0x0][0x8a8] ;  /* 0x00011500ff0477ac */ /* 0x000ea40008000a00 */
[----:B--2---:R-:W-:-:S04]  /*01f0*/  UISETP.NE.U32.AND UP0, UPT, UR4, URZ, UPT ;  /* 0x000000ff0400728c */ /* 0x004fc8000bf05070 */
[----:B------:R-:W-:-:S09]  /*0200*/  UISETP.NE.AND.EX UP0, UPT, UR5, URZ, UPT, UP0 ;  /* 0x000000ff0500728c */ /* 0x000fd2000bf05300 */
[----:B------:R-:W-:Y:S05]  /*0210*/  BRA.U !UP0, `(.L_x_3) ;  /* 0x0000000108107547 */ /* 0x000fea000b800000 */
[----:B------:R-:W2:Y:S01]  /*0220*/  LDC.64 R24, c[0x0][0x8a8] ;  /* 0x00022a00ff187b82 */ /* 0x000ea20000000a00 */
[----:B------:R-:W2:Y:S02]  /*0230*/  LDCU.64 UR4, c[0x0][0x358] ;  /* 0x00006b00ff0477ac */ /* 0x000ea40008000a00 */
[----:B--2---:R2:W5:Y:S01]  /*0240*/  LDG.E R24, desc[UR4][R24.64] ;  /* 0x0000000418187981 */ /* 0x004562000c1e1900 */
[----:B------:R-:W-:Y:S05]  /*0250*/  BRA `(.L_x_2) ;  /* 0x0000000000087947 */ /* 0x000fea0003800000 */
.L_x_3:
[----:B------:R-:W2:Y:S02]  /*0260*/  LDCU UR4, c[0x0][0x8a0] ;  /* 0x00011400ff0477ac */ /* 0x000ea40008000800 */
[----:B--2---:R-:W-:Y:S02]  /*0270*/  MOV R24, UR4 ;  /* 0x0000000400187c02 */ /* 0x004fe40008000f00 */
.L_x_2:
[----:B------:R-:W-:Y:S01]  /*0280*/  IMAD.U32 R0, RZ, RZ, UR13 ;  /* 0x0000000dff007e24 */ /* 0x000fe2000f8e00ff */
[----:B------:R-:W-:Y:S04]  /*0290*/  BSSY.RECONVERGENT B0, `(.L_x_4) ;  /* 0x000000c000007945 */ /* 0x000fe80003800200 */
[C---:B------:R-:W-:Y:S02]  /*02a0*/  ISETP.NE.OR P2, PT, R0.reuse, 0x1, !P1 ;  /* 0x000000010000780c */ /* 0x040fe40004f45670 */
[----:B------:R-:W-:-:S11]  /*02b0*/  ISETP.NE.OR P0, PT, R0, 0x3, !P1 ;  /* 0x000000030000780c */ /* 0x000fd60004f05670 */
[----:B------:R-:W-:Y:S05]  /*02c0*/  @P2 BRA `(.L_x_5) ;  /* 0x0000000000202947 */ /* 0x000fea0003800000 */
[----:B------:R-:W3:Y:S02]  /*02d0*/  LDCU.64 UR4, c[0x0][0x348] ;  /* 0x00006900ff0477ac */ /* 0x000ee40008000a00 */
[----:B---3--:R-:W-:Y:S02]  /*02e0*/  UIADD3 UR6, UP1, UPT, UR4, 0x80, URZ ;  /* 0x0000008004067890 */ /* 0x008fe4000ff3e0ff */
[----:B------:R-:W-:Y:S02]  /*02f0*/  UIADD3 UR4, UP0, UPT, UR4, 0x180, URZ ;  /* 0x0000018004047890 */ /* 0x000fe4000ff1e0ff */
[----:B------:R-:W-:Y:S02]  /*0300*/  UIADD3.X UR7, UPT, UPT, URZ, UR5, URZ, UP1, !UPT ;  /* 0x00000005ff077290 */ /* 0x000fe40008ffe4ff */
[----:B------:R-:W-:-:S07]  /*0310*/  UIADD3.X UR5, UPT, UPT, URZ, UR5, URZ, UP0, !UPT ;  /* 0x00000005ff057290 */ /* 0x000fce00087fe4ff */
[----:B------:R3:W-:Y:S02]  /*0320*/  UTMACCTL.PF [UR6] ;  /* 0x00000000060079b9 */ /* 0x0007e40008040000 */
[----:B------:R3:W-:Y:S02]  /*0330*/  UTMACCTL.PF [UR4] ;  /* 0x00000000040079b9 */ /* 0x0007e40008040000 */
[----:B---3--:R-:W-:Y:S01]  /*0340*/  NOP ;  /* 0x0000000000007918 */ /* 0x008fe20000000000 */
.L_x_5:
[----:B------:R-:W-:Y:S05]  /*0350*/  BSYNC.RECONVERGENT B0 ;  /* 0x0000000000007941 */ /* 0x000fea0003800200 */
.L_x_4:
[----:B------:R-:W-:Y:S04]  /*0360*/  BSSY.RECONVERGENT B0, `(.L_x_6) ;  /* 0x000000a000007945 */ /* 0x000fe80003800200 */
        /* <DEDUP_REMOVED lines=9> */
.L_x_7:
[----:B------:R-:W-:Y:S05]  /*0400*/  BSYNC.RECONVERGENT B0 ;  /* 0x0000000000007941 */ /* 0x000fea0003800200 */
.L_x_6:
[----:B------:R-:W3:Y:S01]  /*0410*/  LDCU.64 UR4, c[0x0][0x888] ;  /* 0x00011100ff0477ac */ /* 0x000ee20008000a00 */
[----:B------:R-:W-:Y:S02]  /*0420*/  UISETP.EQ.U32.AND UP1, UPT, UR8, URZ, UPT ;  /* 0x000000ff0800728c */ /* 0x000fe4000bf22070 */
[----:B------:R-:W-:Y:S02]  /*0430*/  UPLOP3.LUT UP3, UPT, UPT, UPT, UPT, 0x80, 0x8 ;  /* 0x000000000008789c */ /* 0x000fe40003f6f070 */
[----:B---3--:R-:W-:-:S04]  /*0440*/  UISETP.NE.U32.AND UP0, UPT, UR4, URZ, UPT ;  /* 0x000000ff0400728c */ /* 0x008fc8000bf05070 */
[----:B------:R-:W-:-:S04]  /*0450*/  UISETP.NE.AND.EX UP0, UPT, UR5, URZ, UPT, UP0 ;  /* 0x000000ff0500728c */ /* 0x000fc8000bf05300 */
[----:B------:R-:W-:-:S04]  /*0460*/  UISETP.EQ.OR.EX UP2, UPT, UR9, URZ, !UP0, UP1 ;  /* 0x000000ff0900728c */ /* 0x000fc8000c742710 */
[----:B------:R-:W-:-:S06]  /*0470*/  UP2UR UR4, UPR, URZ, 0x4 ;  /* 0x00000004ff047883 */ /* 0x000fcc0008000000 */
[----:B------:R-:W-:Y:S01]  /*0480*/  MOV R59, UR4 ;  /* 0x00000004003b7c02 */ /* 0x000fe20008000f00 */
[----:B------:R-:W-:Y:S06]  /*0490*/  BRA.U !UP2, `(.L_x_8) ;  /* 0x000000010a207547 */ /* 0x000fec000b800000 */
[----:B------:R-:W-:Y:S01]  /*04a0*/  UISETP.NE.U32.AND UP1, UPT, UR8, URZ, UPT ;  /* 0x000000ff0800728c */ /* 0x000fe2000bf25070 */
[----:B-----5:R-:W-:Y:S01]  /*04b0*/  FSETP.NEU.AND P0, PT, R27, RZ, PT ;  /* 0x000000ff1b00720b */ /* 0x020fe20003f0d000 */
[----:B------:R-:W-:Y:S02]  /*04c0*/  USEL UR4, URZ, 0xffffffff, UP0 ;  /* 0xffffffffff047887 */ /* 0x000fe40008000000 */
[----:B------:R-:W-:-:S10]  /*04d0*/  UISETP.NE.AND.EX UP1, UPT, UR9, URZ, UPT, UP1 ;  /* 0x000000ff0900728c */ /* 0x000fd4000bf25310 */
[----:B------:R-:W-:Y:S01]  /*04e0*/  VOTEU.ANY UP0, P0 ;  /* 0x0000000000ff7886 */ /* 0x000fe20000000100 */
[----:B------:R-:W-:-:S04]  /*04f0*/  @!UP1 USEL UR4, URZ, 0xffffffff, UP0 ;  /* 0xffffffffff049887 */ /* 0x000fc80008000000 */
[----:B------:R-:W-:-:S04]  /*0500*/  ULOP3.LUT UR4, UR4, 0x1, URZ, 0xc0, !UPT ;  /* 0x0000000104047892 */ /* 0x000fc8000f8ec0ff */
[----:B------:R-:W-:-:S11]  /*0510*/  UISETP.NE.U32.AND UP3, UPT, UR4, 0x1, UPT ;  /* 0x000000010400788c */ /* 0x000fd6000bf65070 */
.L_x_8:
[----:B------:R-:W3:Y:S01]  /*0520*/  SHFL.IDX PT, R0, R57, RZ, 0x1f ;  /* 0x00001fff39007589 */ /* 0x000ee200000e0000 */
[----:B------:R-:W-:-:S04]  /*0530*/  UISETP.NE.AND UP0, UPT, UR13, 0x2, UPT ;  /* 0x000000020d00788c */ /* 0x000fc8000bf05270 */
[----:B------:R-:W-:Y:S02]  /*0540*/  UISETP.EQ.AND UP1, UPT, UR46, URZ, !UP0 ;  /* 0x000000ff2e00728c */ /* 0x000fe4000c722270 */
[----:B------:R-:W-:-:S04]  /*0550*/  USEL UR43, URZ, 0x1, UP0 ;  /* 0x00000001ff2b7887 */ /* 0x000fc80008000000 */
[----:B------:R-:W-:Y:S02]  /*0560*/  PLOP3.LUT P3, PT, P1, PT, UP1, 0x80, 0x8 ;  /* 0x000000000008781c */ /* 0x000fe40000f6f018 */
[----:B---3--:R-:W-:-:S13]  /*0570*/  ISETP.NE.AND P0, PT, R0, RZ, PT ;  /* 0x000000ff0000720c */ /* 0x008fda0003f05270 */
[----:B------:R-:W-:Y:S05]  /*0580*/  @P0 BRA `(.L_x_9) ;  /* 0x0000000000580947 */ /* 0x000fea0003800000 */
[----:B------:R-:W3:Y:S01]  /*0590*/  S2UR UR5, SR_CgaCtaId ;  /* 0x00000000000579c3 */ /* 0x000ee20000008800 */
[----:B------:R-:W-:Y:S01]  /*05a0*/  UMOV UR4, 0x400 ;  /* 0x0000040000047882 */ /* 0x000fe20000000000 */
[----:B------:R-:W-:Y:S01]  /*05b0*/  UMOV UR8, 0x1 ;  /* 0x0000000100087882 */ /* 0x000fe20000000000 */
[----:B------:R-:W-:Y:S01]  /*05c0*/  UMOV UR6, 0x2 ;  /* 0x0000000200067882 */ /* 0x000fe20000000000 */
[----:B------:R-:W-:-:S04]  /*05d0*/  UIADD3 UR8, UPT, UPT, -UR8, 0x100000, URZ ;  /* 0x0010000008087890 */ /* 0x000fc8000fffe1ff */
[----:B------:R-:W-:Y:S02]  /*05e0*/  USHF.L.U32 UR9, UR8, 0xb, URZ ;  /* 0x0000000b08097899 */ /* 0x000fe400080006ff */
[----:B------:R-:W-:Y:S02]  /*05f0*/  USHF.L.U32 UR8, UR8, 0x1, URZ ;  /* 0x0000000108087899 */ /* 0x000fe400080006ff */
[----:B------:R-:W-:-:S04]  /*0600*/  UIADD3 UR6, UPT, UPT, -UR6, 0x100000, URZ ;  /* 0x0010000006067890 */ /* 0x000fc8000fffe1ff */
[----:B------:R-:W-:Y:S02]  /*0610*/  USHF.L.U32 UR7, UR6, 0xb, URZ ;  /* 0x0000000b06077899 */ /* 0x000fe400080006ff */
[----:B------:R-:W-:Y:S01]  /*0620*/  USHF.L.U32 UR6, UR6, 0x1, URZ ;  /* 0x0000000106067899 */ /* 0x000fe200080006ff */
[----:B------:R-:W-:Y:S01]  /*0630*/  ELECT P0, URZ, PT ;  /* 0x0000000000ff782f */ /* 0x000fe20003800000 */
[----:B---3--:R-:W-:Y:S01]  /*0640*/  ULEA UR4, UR5, UR4, 0x18 ;  /* 0x0000000405047291 */ /* 0x008fe2000f8ec0ff */
[----:B------:R-:W3:Y:S11]  /*0650*/  FENCE.VIEW.ASYNC.S ;  /* 0x00000000000073c6 */ /* 0x000ef60000000000 */
[----:B---3--:R3:W4:Y:S01]  /*0660*/  SYNCS.EXCH.64 URZ, [UR4], UR8 ;  /* 0x0000000804ff75b2 */ /* 0x0087220008000100 */
[----:B------:R3:W1:Y:S01]  /*0670*/  SYNCS.EXCH.64 URZ, [UR4+0x20], UR6 ;  /* 0x0000200604ff75b2 */ /* 0x0006620008000100 */
[----:B------:R3:W1:Y:S01]  /*0680*/  SYNCS.EXCH.64 URZ, [UR4+0x8], UR8 ;  /* 0x0000080804ff75b2 */ /* 0x0006620008000100 */
[----:B------:R3:W1:Y:S01]  /*0690*/  SYNCS.EXCH.64 URZ, [UR4+0x28], UR6 ;  /* 0x0000280604ff75b2 */ /* 0x0006620008000100 */
[----:B------:R3:W1:Y:S01]  /*06a0*/  SYNCS.EXCH.64 URZ, [UR4+0x10], UR8 ;  /* 0x0000100804ff75b2 */ /* 0x0006620008000100 */
[----:B------:R3:W1:Y:S01]  /*06b0*/  SYNCS.EXCH.64 URZ, [UR4+0x30], UR6 ;  /* 0x0000300604ff75b2 */ /* 0x0006620008000100 */
[----:B------:R3:W1:Y:S01]  /*06c0*/  SYNCS.EXCH.64 URZ, [UR4+0x18], UR8 ;  /* 0x0000180804ff75b2 */ /* 0x0006620008000100 */
[----:B------:R3:W1:Y:S01]  /*06d0*/  SYNCS.EXCH.64 URZ, [UR4+0x38], UR6 ;  /* 0x0000380604ff75b2 */ /* 0x0006620008000100 */
[----:B------:R-:W-:Y:S01]  /*06e0*/  NOP ;  /* 0x0000000000007918 */ /* 0x000fe20000000000 */
.L_x_9:
[----:B------:R-:W2:Y:S01]  /*06f0*/  SHFL.IDX PT, R0, R57, RZ, 0x1f ;  /* 0x00001fff39007589 */ /* 0x000ea200000e0000 */
[----:B------:R-:W-:Y:S01]  /*0700*/  NOP ;  /* 0x0000000000007918 */ /* 0x000fe20000000000 */
[----:B--2---:R-:W-:-:S13]  /*0710*/  ISETP.NE.AND P0, PT, R0, 0x1, PT ;  /* 0x000000010000780c */ /* 0x004fda0003f05270 */
[----:B------:R-:W-:Y:S05]  /*0720*/  @P0 BRA `(.L_x_10) ;  /* 0x0000000000500947 */ /* 0x000fea0003800000 */
[----:B------:R-:W2:Y:S01]  /*0730*/  S2UR UR5, SR_CgaCtaId ;  /* 0x00000000000579c3 */ /* 0x000ea20000008800 */
[----:B---3--:R-:W-:Y:S01]  /*0740*/  UMOV UR4, 0x400 ;  /* 0x0000040000047882 */ /* 0x008fe20000000000 */
        /* <DEDUP_REMOVED lines=9> */
[----:B--2---:R-:W-:Y:S01]  /*07e0*/  ULEA UR4, UR5, UR4, 0x18 ;  /* 0x0000000405047291 */ /* 0x004fe2000f8ec0ff */
[----:B------:R-:W2:Y:S11]  /*07f0*/  FENCE.VIEW.ASYNC.S ;  /* 0x00000000000073c6 */ /* 0x000eb60000000000 */
[----:B--2---:R2:W3:Y:S01]  /*0800*/  SYNCS.EXCH.64 URZ, [UR4+0x40], UR8 ;  /* 0x0000400804ff75b2 */ /* 0x0044e20008000100 */
[----:B------:R2:W1:Y:S01]  /*0810*/  SYNCS.EXCH.64 URZ, [UR4+0x58], UR6 ;  /* 0x0000580604ff75b2 */ /* 0x0004620008000100 */
[----:B------:R2:W1:Y:S01]  /*0820*/  SYNCS.EXCH.64 URZ, [UR4+0x48], UR8 ;  /* 0x0000480804ff75b2 */ /* 0x0004620008000100 */
[----:B------:R2:W1:Y:S01]  /*0830*/  SYNCS.EXCH.64 URZ, [UR4+0x60], UR6 ;  /* 0x0000600604ff75b2 */ /* 0x0004620008000100 */
[----:B------:R2:W1:Y:S01]  /*0840*/  SYNCS.EXCH.64 URZ, [UR4+0x50], UR8 ;  /* 0x0000500804ff75b2 */ /* 0x0004620008000100 */
[----:B------:R2:W1:Y:S01]  /*0850*/  SYNCS.EXCH.64 URZ, [UR4+0x68], UR6 ;  /* 0x0000680604ff75b2 */ /* 0x0004620008000100 */
[----:B------:R-:W-:Y:S01]  /*0860*/  NOP ;  /* 0x0000000000007918 */ /* 0x000fe20000000000 */
.L_x_10:
[----:B------:R-:W4:Y:S01]  /*0870*/  SHFL.IDX PT, R0, R57, RZ, 0x1f ;  /* 0x00001fff39007589 */ /* 0x000f2200000e0000 */
[----:B------:R-:W-:Y:S01]  /*0880*/  NOP ;  /* 0x0000000000007918 */ /* 0x000fe20000000000 */
[----:B----4-:R-:W-:-:S13]  /*0890*/  ISETP.NE.AND P0, PT, R0, 0x3, PT ;  /* 0x000000030000780c */ /* 0x010fda0003f05270 */
[----:B------:R-:W-:Y:S05]  /*08a0*/  @P0 BRA `(.L_x_11) ;  /* 0x0000000000300947 */ /* 0x000fea0003800000 */
[----:B------:R-:W4:Y:S01]  /*08b0*/  S2UR UR5, SR_CgaCtaId ;  /* 0x00000000000579c3 */ /* 0x000f220000008800 */
[----:B--23--:R-:W-:Y:S01]  /*08c0*/  UMOV UR6, 0x400 ;  /* 0x0000040000067882 */ /* 0x00cfe20000000000 */
[----:B------:R-:W-:Y:S01]  /*08d0*/  UMOV UR4, 0x20 ;  /* 0x0000002000047882 */ /* 0x000fe20000000000 */
[----:B------:R-:W-:Y:S01]  /*08e0*/  ELECT P0, URZ, PT ;  /* 0x0000000000ff782f */ /* 0x000fe20003800000 */
[----:B----4-:R-:W-:Y:S02]  /*08f0*/  ULEA UR6, UR5, UR6, 0x18 ;  /* 0x0000000605067291 */ /* 0x010fe4000f8ec0ff */
[----:B------:R-:W-:-:S04]  /*0900*/  UIADD3 UR4, UPT, UPT, -UR4, 0x100000, URZ ;  /* 0x0010000004047890 */ /* 0x000fc8000fffe1ff */
[----:B------:R-:W-:Y:S02]  /*0910*/  USHF.L.U32 UR5, UR4, 0xb, URZ ;  /* 0x0000000b04057899 */ /* 0x000fe400080006ff */
[----:B------:R-:W-:Y:S01]  /*0920*/  USHF.L.U32 UR4, UR4, 0x1, URZ ;  /* 0x0000000104047899 */ /* 0x000fe200080006ff */
[----:B------:R-:W2:Y:S11]  /*0930*/  FENCE.VIEW.ASYNC.S ;  /* 0x00000000000073c6 */ /* 0x000eb60000000000 */
[----:B--2---:R4:W2:Y:S01]  /*0940*/  SYNCS.EXCH.64 URZ, [UR6+0x70], UR4 ;  /* 0x0000700406ff75b2 */ /* 0x0048a20008000100 */
[----:B------:R4:W3:Y:S02]  /*0950*/  SYNCS.EXCH.64 URZ, [UR6+0x78], UR4 ;  /* 0x0000780406ff75b2 */ /* 0x0008e40008000100 */
[----:B----4-:R-:W-:Y:S01]  /*0960*/  NOP ;  /* 0x0000000000007918 */ /* 0x010fe20000000000 */
.L_x_11:
[----:B------:R-:W4:Y:S01]  /*0970*/  SHFL.IDX PT, R0, R57, RZ, 0x1f ;  /* 0x00001fff39007589 */ /* 0x000f2200000e0000 */
[----:B------:R-:W-:Y:S01]  /*0980*/  NOP ;  /* 0x0000000000007918 */ /* 0x000fe20000000000 */
[----:B----4-:R-:W-:-:S13]  /*0990*/  ISETP.NE.AND P0, PT, R0, 0x4, PT ;  /* 0x000000040000780c */ /* 0x010fda0003f05270 */
[----:B------:R-:W-:Y:S05]  /*09a0*/  @P0 BRA `(.L_x_12) ;  /* 0x00000000004c0947 */ /* 0x000fea0003800000 */
[----:B------:R-:W4:Y:S01]  /*09b0*/  S2UR UR5, SR_CgaCtaId ;  /* 0x00000000000579c3 */ /* 0x000f220000008800 */
[----:B--23--:R-:W-:Y:S01]  /*09c0*/  UMOV UR4, 0x3a0 ;  /* 0x000003a000047882 */ /* 0x00cfe20000000000 */
[----:B------:R-:W-:Y:S01]  /*09d0*/  UMOV UR6, 0x400 ;  /* 0x0000040000067882 */ /* 0x000fe20000000000 */
[----:B------:R-:W-:Y:S01]  /*09e0*/  USEL UR4, UR4, 0x320, UP3 ;  /* 0x0000032004047887 */ /* 0x000fe20009800000 */
[----:B------:R-:W-:Y:S01]  /*09f0*/  UMOV UR8, 0x1 ;  /* 0x0000000100087882 */ /* 0x000fe20000000000 */
[----:B------:R-:W-:Y:S01]  /*0a00*/  ELECT P0, URZ, PT ;  /* 0x0000000000ff782f */ /* 0x000fe20003800000 */
[----:B------:R-:W-:-:S04]  /*0a10*/  UIADD3 UR8, UPT, UPT, -UR8, 0x100000, URZ ;  /* 0x0010000008087890 */ /* 0x000fc8000fffe1ff */
[----:B------:R-:W-:Y:S02]  /*0a20*/  USHF.L.U32 UR9, UR8, 0xb, URZ ;  /* 0x0000000b08097899 */ /* 0x000fe400080006ff */
[----:B------:R-:W-:Y:S02]  /*0a30*/  USHF.L.U32 UR8, UR8, 0x1, URZ ;  /* 0x0000000108087899 */ /* 0x000fe400080006ff */
[----:B----4-:R-:W-:Y:S02]  /*0a40*/  ULEA UR6, UR5, UR6, 0x18 ;  /* 0x0000000605067291 */ /* 0x010fe4000f8ec0ff */
[----:B------:R-:W-:-:S04]  /*0a50*/  UIADD3 UR4, UPT, UPT, -UR4, 0x100000, URZ ;  /* 0x0010000004047890 */ /* 0x000fc8000fffe1ff */
[----:B------:R-:W-:Y:S02]  /*0a60*/  USHF.L.U32 UR5, UR4, 0xb, URZ ;  /* 0x0000000b04057899 */ /* 0x000fe400080006ff */
[----:B------:R-:W-:Y:S01]  /*0a70*/  USHF.L.U32 UR4, UR4, 0x1, URZ ;  /* 0x0000000104047899 */ /* 0x000fe200080006ff */
[----:B------:R-:W2:Y:S03]  /*0a80*/  FENCE.VIEW.ASYNC.S ;  /* 0x00000000000073c6 */ /* 0x000ea60000000000 */
[----:B--2---:R4:W2:Y:S08]  /*0a90*/  SYNCS.EXCH.64 URZ, [UR6+0x80], UR8 ;  /* 0x0000800806ff75b2 */ /* 0x0048b00008000100 */
[----:B------:R4:W3:Y:S01]  /*0aa0*/  SYNCS.EXCH.64 URZ, [UR6+0x90], UR4 ;  /* 0x0000900406ff75b2 */ /* 0x0008e20008000100 */
[----:B------:R4:W1:Y:S01]  /*0ab0*/  SYNCS.EXCH.64 URZ, [UR6+0x88], UR8 ;  /* 0x0000880806ff75b2 */ /* 0x0008620008000100 */
[----:B------:R4:W1:Y:S02]  /*0ac0*/  SYNCS.EXCH.64 URZ, [UR6+0x98], UR4 ;  /* 0x0000980406ff75b2 */ /* 0x0008640008000100 */
[----:B----4-:R-:W-:Y:S01]  /*0ad0*/  NOP ;  /* 0x0000000000007918 */ /* 0x010fe20000000000 */
.L_x_12:
[----:B------:R-:W4:Y:S01]  /*0ae0*/  SHFL.IDX PT, R0, R57, RZ, 0x1f ;  /* 0x00001fff39007589 */ /* 0x000f2200000e0000 */
[----:B------:R-:W-:Y:S01]  /*0af0*/  NOP ;  /* 0x0000000000007918 */ /* 0x000fe20000000000 */
[----:B----4-:R-:W-:-:S13]  /*0b00*/  ISETP.NE.AND P0, PT, R0, 0x5, PT ;  /* 0x000000050000780c */ /* 0x010fda0003f05270 */
[----:B------:R-:W-:Y:S05]  /*0b10*/  @P0 BRA `(.L_x_13) ;  /* 0x0000000000580947 */ /* 0x000fea0003800000 */
[----:B------:R-:W4:Y:S01]  /*0b20*/  S2UR UR5, SR_CgaCtaId ;  /* 0x00000000000579c3 */ /* 0x000f220000008800 */
[----:B--23--:R-:W-:Y:S01]  /*0b30*/  UMOV UR4, 0x400 ;  /* 0x0000040000047882 */ /* 0x00cfe20000000000 */
        /* <DEDUP_REMOVED lines=9> */
[----:B----4-:R-:W-:Y:S01]  /*0bd0*/  ULEA UR4, UR5, UR4, 0x18 ;  /* 0x0000000405047291 */ /* 0x010fe2000f8ec0ff */
[----:B------:R-:W2:Y:S11]  /*0be0*/  FENCE.VIEW.ASYNC.S ;  /* 0x00000000000073c6 */ /* 0x000eb60000000000 */
[----:B--2---:R4:W2:Y:S01]  /*0bf0*/  SYNCS.EXCH.64 URZ, [UR4+0xa0], UR6 ;  /* 0x0000a00604ff75b2 */ /* 0x0048a20008000100 */
[----:B------:R4:W3:Y:S01]  /*0c00*/  SYNCS.EXCH.64 URZ, [UR4+0xc0], UR8 ;  /* 0x0000c00804ff75b2 */ /* 0x0008e20008000100 */
[----:B------:R4:W1:Y:S01]  /*0c10*/  SYNCS.EXCH.64 URZ, [UR4+0xa8], UR6 ;  /* 0x0000a80604ff75b2 */ /* 0x0008620008000100 */
[----:B------:R4:W1:Y:S01]  /*0c20*/  SYNCS.EXCH.64 URZ, [UR4+0xc8], UR8 ;  /* 0x0000c80804ff75b2 */ /* 0x0008620008000100 */
[----:B------:R4:W1:Y:S01]  /*0c30*/  SYNCS.EXCH.64 URZ, [UR4+0xb0], UR6 ;  /* 0x0000b00604ff75b2 */ /* 0x0008620008000100 */
[----:B------:R4:W1:Y:S01]  /*0c40*/  SYNCS.EXCH.64 URZ, [UR4+0xd0], UR8 ;  /* 0x0000d00804ff75b2 */ /* 0x0008620008000100 */
[----:B------:R4:W1:Y:S01]  /*0c50*/  SYNCS.EXCH.64 URZ, [UR4+0xb8], UR6 ;  /* 0x0000b80604ff75b2 */ /* 0x0008620008000100 */
[----:B------:R4:W1:Y:S02]  /*0c60*/  SYNCS.EXCH.64 URZ, [UR4+0xd8], UR8 ;  /* 0x0000d80804ff75b2 */ /* 0x0008640008000100 */
[----:B----4-:R-:W-:Y:S01]  /*0c70*/  NOP ;  /* 0x0000000000007918 */ /* 0x010fe20000000000 */
.L_x_13:
[----:B------:R-:W4:Y:S01]  /*0c80*/  SHFL.IDX PT, R0, R57, RZ, 0x1f ;  /* 0x00001fff39007589 */ /* 0x000f2200000e0000 */
[----:B------:R-:W-:Y:S01]  /*0c90*/  ISETP.NE.OR P1, PT, RZ, UR13, !P1 ;  /* 0x0000000dff007c0c */ /* 0x000fe2000cf25670 */
[----:B------:R-:W-:Y:S01]  /*0ca0*/  NOP ;  /* 0x0000000000007918 */ /* 0x000fe20000000000 */
[----:B----4-:R-:W-:-:S13]  /*0cb0*/  ISETP.NE.AND P0, PT, R0, 0x3, PT ;  /* 0x000000030000780c */ /* 0x010fda0003f05270 */
[----:B------:R-:W-:Y:S05]  /*0cc0*/  @P0 BRA `(.L_x_14) ;  /* 0x0000000000380947 */ /* 0x000fea0003800000 */
[----:B------:R-:W4:Y:S01]  /*0cd0*/  S2UR UR5, SR_CgaCtaId ;  /* 0x00000000000579c3 */ /* 0x000f220000008800 */
[----:B--23--:R-:W-:Y:S01]  /*0ce0*/  UMOV UR4, 0x400 ;  /* 0x0000040000047882 */ /* 0x00cfe20000000000 */
[----:B------:R-:W-:Y:S01]  /*0cf0*/  UMOV UR6, 0x20 ;  /* 0x0000002000067882 */ /* 0x000fe20000000000 */
[----:B------:R-:W-:Y:S01]  /*0d00*/  ELECT P0, URZ, PT ;  /* 0x0000000000ff782f */ /* 0x000fe20003800000 */
[----:B------:R-:W-:-:S04]  /*0d10*/  UIADD3 UR6, UPT, UPT, -UR6, 0x100000, URZ ;  /* 0x0010000006067890 */ /* 0x000fc8000fffe1ff */
[----:B------:R-:W-:Y:S02]  /*0d20*/  USHF.L.U32 UR7, UR6, 0xb, URZ ;  /* 0x0000000b06077899 */ /* 0x000fe400080006ff */
[----:B------:R-:W-:Y:S02]  /*0d30*/  USHF.L.U32 UR6, UR6, 0x1, URZ ;  /* 0x0000000106067899 */ /* 0x000fe400080006ff */
[----:B----4-:R-:W-:Y:S01]  /*0d40*/  ULEA UR4, UR5, UR4, 0x18 ;  /* 0x0000000405047291 */ /* 0x010fe2000f8ec0ff */
[----:B------:R-:W2:Y:S11]  /*0d50*/  FENCE.VIEW.ASYNC.S ;  /* 0x00000000000073c6 */ /* 0x000eb60000000000 */
[----:B--2---:R4:W2:Y:S01]  /*0d60*/  SYNCS.EXCH.64 URZ, [UR4+0xe0], UR6 ;  /* 0x0000e00604ff75b2 */ /* 0x0048a20008000100 */
[----:B------:R4:W3:Y:S01]  /*0d70*/  SYNCS.EXCH.64 URZ, [UR4+0xf0], UR6 ;  /* 0x0000f00604ff75b2 */ /* 0x0008e20008000100 */
[----:B------:R4:W1:Y:S01]  /*0d80*/  SYNCS.EXCH.64 URZ, [UR4+0xe8], UR6 ;  /* 0x0000e80604ff75b2 */ /* 0x0008620008000100 */
[----:B------:R4:W1:Y:S02]  /*0d90*/  SYNCS.EXCH.64 URZ, [UR4+0xf8], UR6 ;  /* 0x0000f80604ff75b2 */ /* 0x0008640008000100 */
[----:B----4-:R-:W-:Y:S01]  /*0da0*/  NOP ;  /* 0x0000000000007918 */ /* 0x010fe20000000000 */
.L_x_14:
[----:B--23--:R-:W2:Y:S01]  /*0db0*/  S2UR UR7, SR_CgaCtaId ;  /* 0x00000000000779c3 */ /* 0x00cea20000008800 */
[----:B------:R-:W-:Y:S01]  /*0dc0*/  VOTEU.ALL UP0, P1 ;  /* 0x0000000000ff7886 */ /* 0x000fe20000800000 */
[----:B------:R-:W-:Y:S01]  /*0dd0*/  UMOV UR4, 0x20 ;  /* 0x0000002000047882 */ /* 0x000fe20000000000 */
[----:B------:R-:W-:Y:S01]  /*0de0*/  NOP ;  /* 0x0000000000007918 */ /* 0x000fe20000000000 */
[----:B------:R-:W-:Y:S01]  /*0df0*/  LOP3.LUT R0, R62, 0x1f, RZ, 0xc0, !PT ;  /* 0x0000001f3e007812 */ /* 0x000fe200078ec0ff */
[----:B------:R-:W-:Y:S01]  /*0e00*/  UISETP.NE.AND UP4, UPT, UR13, URZ, UPT ;  /* 0x000000ff0d00728c */ /* 0x000fe2000bf85270 */
[----:B------:R-:W-:Y:S01]  /*0e10*/  @!UP0 UMOV UR6, 0x400 ;  /* 0x0000040000068882 */ /* 0x000fe20000000000 */
[----:B------:R-:W-:-:S04]  /*0e20*/  @!UP0 UIADD3 UR4, UPT, UPT, -UR4, 0x100000, URZ ;  /* 0x0010000004048890 */ /* 0x000fc8000fffe1ff */
[----:B------:R-:W-:Y:S02]  /*0e30*/  @!UP0 USHF.L.U32 UR5, UR4, 0xb, URZ ;  /* 0x0000000b04058899 */ /* 0x000fe400080006ff */
[----:B------:R-:W-:Y:S02]  /*0e40*/  @!UP0 USHF.L.U32 UR4, UR4, 0x1, URZ ;  /* 0x0000000104048899 */ /* 0x000fe400080006ff */
[----:B--2---:R-:W-:Y:S01]  /*0e50*/  @!UP0 ULEA UR6, UR7, UR6, 0x18 ;  /* 0x0000000607068291 */ /* 0x004fe2000f8ec0ff */
[----:B------:R-:W2:Y:S01]  /*0e60*/  LDCU UR7, c[0x0][0x36c] ;  /* 0x00006d80ff0777ac */ /* 0x000ea20008000800 */
[----:B------:R-:W-:Y:S01]  /*0e70*/  VOTEU.ALL UP0, P1 ;  /* 0x0000000000ff7886 */ /* 0x000fe20000800000 */
[----:B------:R-:W3:Y:S09]  /*0e80*/  FENCE.VIEW.ASYNC.S ;  /* 0x00000000000073c6 */ /* 0x000ef20000000000 */
[----:B---3--:R3:W4:Y:S01]  /*0e90*/  @!UP0 SYNCS.EXCH.64 URZ, [UR6+0x100], UR4 ;  /* 0x0001000406ff85b2 */ /* 0x0087220008000100 */
[----:B--2---:R-:W-:-:S09]  /*0ea0*/  UISETP.EQ.U32.AND UP5, UPT, UR7, 0x1, UPT ;  /* 0x000000010700788c */ /* 0x004fd2000bfa2070 */
[----:B---3--:R-:W-:Y:S05]  /*0eb0*/  BRA.U !UP5, `(.L_x_15) ;  /* 0x000000010d087547 */ /* 0x008fea000b800000 */
[----:B-1--4-:R-:W-:Y:S01]  /*0ec0*/  UCGABAR_ARV ;  /* 0x00000000000079c7 */ /* 0x012fe20008000000 */
[----:B------:R-:W-:Y:S05]  /*0ed0*/  BRA `(.L_x_16) ;  /* 0x0000000000047947 */ /* 0x000fea0003800000 */
.L_x_15:
[----:B-1--4-:R-:W-:Y:S01]  /*0ee0*/  NOP ;  /* 0x0000000000007918 */ /* 0x012fe20000000000 */
.L_x_16:
[----:B------:R-:W1:Y:S01]  /*0ef0*/  S2UR UR19, SR_CTAID.X ;  /* 0x00000000001379c3 */ /* 0x000e620000002500 */
[----:B------:R-:W-:-:S05]  /*0f00*/  CS2R.32 R58, SR_CgaSize ;  /* 0x00000000003a7805 */ /* 0x000fca0000008a00 */
[----:B------:R-:W-:-:S05]  /*0f10*/  IMAD R58, R58, -0xa0, RZ ;  /* 0xffffff603a3a7824 */ /* 0x000fca00078e02ff */
[----:B------:R-:W-:-:S14]  /*0f20*/  R2UR UR5, R58 ;  /* 0x000000003a0572ca */ /* 0x000fdc00000e0000 */
[----:B------:R-:W2:Y:S01]  /*0f30*/  LDCU UR5, c[0x0][UR5+0x2b0] ;  /* 0x00005600050577ac */ /* 0x000ea20008000800 */
[----:B------:R-:W-:-:S05]  /*0f40*/  CS2R.32 R58, SR_CgaSize ;  /* 0x00000000003a7805 */ /* 0x000fca0000008a00 */
[----:B------:R-:W-:-:S05]  /*0f50*/  IMAD R58, R58, -0xa0, RZ ;  /* 0xffffff603a3a7824 */ /* 0x000fca00078e02ff */
[----:B------:R-:W-:-:S14]  /*0f60*/  R2UR UR4, R58 ;  /* 0x000000003a0472ca */ /* 0x000fdc00000e0000 */
[----:B------:R-:W3:Y:S01]  /*0f70*/  LDCU UR4, c[0x0][UR4+0x2b4] ;  /* 0x00005680040477ac */ /* 0x000ee20008000800 */
[----:B------:R-:W4:Y:S01]  /*0f80*/  S2UR UR7, SR_CTAID.Y ;  /* 0x00000000000779c3 */ /* 0x000f220000002600 */
[----:B------:R-:W-:-:S05]  /*0f90*/  CS2R.32 R58, SR_CgaSize ;  /* 0x00000000003a7805 */ /* 0x000fca0000008a00 */
[----:B------:R-:W-:-:S05]  /*0fa0*/  IMAD R58, R58, -0xa0, RZ ;  /* 0xffffff603a3a7824 */ /* 0x000fca00078e02ff */
[----:B------:R-:W-:-:S14]  /*0fb0*/  R2UR UR8, R58 ;  /* 0x000000003a0872ca */ /* 0x000fdc00000e0000 */
[----:B------:R-:W3:Y:S01]  /*0fc0*/  LDCU UR8, c[0x0][UR8+0x2a0] ;  /* 0x00005400080877ac */ /* 0x000ee20008000800 */
[----:B------:R-:W-:Y:S01]  /*0fd0*/  UISETP.GT.U32.AND UP0, UPT, UR46, 0xffff, UPT ;  /* 0x0000ffff2e00788c */ /* 0x000fe2000bf04070 */
[----:B------:R-:W3:Y:S01]  /*0fe0*/  LDCU UR18, c[0x0][0xb24] ;  /* 0x00016480ff1277ac */ /* 0x000ee20008000800 */
[----:B------:R-:W3:Y:S01]  /*0ff0*/  S2UR UR9, SR_CgaCtaId ;  /* 0x00000000000979c3 */ /* 0x000ee20000008800 */
[----:B------:R-:W-:-:S05]  /*1000*/  CS2R.32 R58, SR_CgaSize ;  /* 0x00000000003a7805 */ /* 0x000fca0000008a00 */
[----:B------:R-:W-:-:S05]  /*1010*/  IMAD R58, R58, -0xa0, RZ ;  /* 0xffffff603a3a7824 */ /* 0x000fca00078e02ff */
[----:B------:R-:W-:-:S14]  /*1020*/  R2UR UR63, R58 ;  /* 0x000000003a3f72ca */ /* 0x000fdc00000e0000 */
[----:B------:R-:W3:Y:S01]  /*1030*/  LDCU UR63, c[0x0][UR63+0x2a4] ;  /* 0x000054803f3f77ac */ /* 0x000ee20008000800 */
[----:B------:R-:W-:Y:S01]  /*1040*/  UMOV UR29, 0x5 ;  /* 0x00000005001d7882 */ /* 0x000fe20000000000 */
[----:B-1----:R-:W-:Y:S01]  /*1050*/  I2FP.F32.U32 R3, UR19 ;  /* 0x0000001300037c45 */ /* 0x002fe20008201000 */
[----:B------:R-:W1:Y:S01]  /*1060*/  S2UR UR36, SR_CTAID.Z ;  /* 0x00000000002479c3 */ /* 0x000e620000002700 */
[----:B------:R-:W1:Y:S03]  /*1070*/  LDCU UR42, c[0x0][0xb24] ;  /* 0x00016480ff2a77ac */ /* 0x000e660008000800 */
[----:B--2---:R-:W-:Y:S01]  /*1080*/  FMUL R3, R3, UR5 ;  /* 0x0000000503037c20 */ /* 0x004fe20008400000 */
[----:B------:R-:W-:Y:S01]  /*1090*/  USEL UR5, UR46, 0xffff, !UP0 ;  /* 0x0000ffff2e057887 */ /* 0x000fe2000c000000 */
[----:B----4-:R-:W-:Y:S01]  /*10a0*/  I2FP.F32.U32 R2, UR7 ;  /* 0x0000000700027c45 */ /* 0x010fe20008201000 */
[----:B------:R-:W2:Y:S03]  /*10b0*/  LDCU UR27, c[0x0][0xb30] ;  /* 0x00016600ff1b77ac */ /* 0x000ea60008000800 */
[----:B------:R-:W4:Y:S01]  /*10c0*/  F2I.U32.TRUNC.NTZ R3, R3 ;  /* 0x0000000300037305 */ /* 0x000f22000020f000 */
[----:B---3--:R-:W-:Y:S01]  /*10d0*/  FMUL R2, R2, UR4 ;  /* 0x0000000402027c20 */ /* 0x008fe20008400000 */
[----:B------:R-:W-:-:S02]  /*10e0*/  ULOP3.LUT UR24, UR5, 0xffff, URZ, 0xc0, !UPT ;  /* 0x0000ffff05187892 */ /* 0x000fc4000f8ec0ff */
[----:B------:R-:W-:Y:S02]  /*10f0*/  USHF.L.U32 UR28, UR9, 0x9, URZ ;  /* 0x00000009091c7899 */ /* 0x000fe400080006ff */
[----:B------:R-:W-:Y:S02]  /*1100*/  UISETP.GE.AND UP2, UPT, UR18, 0x1, UPT ;  /* 0x000000011200788c */ /* 0x000fe4000bf46270 */
[----:B------:R-:W3:Y:S01]  /*1110*/  F2I.U32.TRUNC.NTZ R2, R2 ;  /* 0x0000000200027305 */ /* 0x000ee2000020f000 */
[----:B------:R-:W-:Y:S01]  /*1120*/  UMOV UR25, UR7 ;  /* 0x0000000700197c82 */ /* 0x000fe20008000000 */
[----:B------:R-:W-:Y:S01]  /*1130*/  UMOV UR20, UR19 ;  /* 0x0000001300147c82 */ /* 0x000fe20008000000 */
[----:B----4-:R-:W-:Y:S02]  /*1140*/  R2UR UR4, R3 ;  /* 0x00000000030472ca */ /* 0x010fe400000e0000 */
[----:B------:R-:W-:Y:S02]  /*1150*/  PRMT R3, RZ, 0x7610, R3 ;  /* 0x00007610ff037816 */ /* 0x000fe40000000003 */
[----:B---3--:R-:W-:-:S02]  /*1160*/  R2UR UR6, R2 ;  /* 0x00000000020672ca */ /* 0x008fc400000e0000 */
[----:B------:R-:W-:-:S07]  /*1170*/  PRMT R2, RZ, 0x7610, R2 ;  /* 0x00007610ff027816 */ /* 0x000fce0000000002 */
[----:B------:R-:W-:-:S04]  /*1180*/  UIADD3 UR5, UPT, UPT, -UR4, URZ, URZ ;  /* 0x000000ff04057290 */ /* 0x000fc8000fffe1ff */
[----:B------:R-:W-:Y:S02]  /*1190*/  UIMAD UR5, UR8, UR5, UR19 ;  /* 0x00000005080572a4 */ /* 0x000fe4000f8e0213 */
[----:B------:R-:W-:-:S04]  /*11a0*/  UIADD3 UR4, UPT, UPT, -UR6, URZ, URZ ;  /* 0x000000ff06047290 */ /* 0x000fc8000fffe1ff */
[----:B------:R-:W-:Y:S01]  /*11b0*/  IMAD.U32 R58, RZ, RZ, UR5 ;  /* 0x00000005ff3a7e24 */ /* 0x000fe2000f8e00ff */
[----:B------:R-:W-:Y:S01]  /*11c0*/  UIMAD UR63, UR63, UR4, UR7 ;  /* 0x000000043f3f72a4 */ /* 0x000fe2000f8e0207 */
[----:B-12---:R-:W-:Y:S11]  /*11d0*/  BRA.U UP4, `(.L_x_17) ;  /* 0x0000000104407547 */ /* 0x006ff6000b800000 */
[----:B------:R-:W-:-:S13]  /*11e0*/  R2UR UR4, R58 ;  /* 0x000000003a0472ca */ /* 0x000fda00000e0000 */
[----:B------:R-:W-:Y:S02]  /*11f0*/  UISETP.GT.U32.AND UP0, UPT, UR4, 0x1, UPT ;  /* 0x000000010400788c */ /* 0x000fe4000bf04070 */
[----:B------:R-:W-:Y:S02]  /*1200*/  ULOP3.LUT UR4, UR4, 0xfffffffe, URZ, 0xc0, !UPT ;  /* 0xfffffffe04047892 */ /* 0x000fe4000f8ec0ff */
[----:B------:R-:W-:Y:S02]  /*1210*/  UISETP.NE.AND UP1, UPT, UR63, URZ, UP0 ;  /* 0x000000ff3f00728c */ /* 0x000fe40008725270 */
[----:B------:R-:W-:Y:S02]  /*1220*/  UISETP.NE.AND UP0, UPT, UR63, 0x1, UP0 ;  /* 0x000000013f00788c */ /* 0x000fe40008705270 */
[----:B------:R-:W-:Y:S02]  /*1230*/  USEL UR7, URZ, 0x1, UP1 ;  /* 0x00000001ff077887 */ /* 0x000fe40008800000 */
[----:B------:R-:W-:-:S02]  /*1240*/  USEL UR6, URZ, 0x4, UP0 ;  /* 0x00000004ff067887 */ /* 0x000fc40008000000 */
[----:B------:R-:W-:Y:S02]  /*1250*/  USEL UR5, URZ, 0x2, UP1 ;  /* 0x00000002ff057887 */ /* 0x000fe40008800000 */
[----:B------:R-:W-:Y:S02]  /*1260*/  ULEA UR4, UR63, UR4, 0x1 ;  /* 0x000000043f047291 */ /* 0x000fe4000f8e08ff */
[----:B------:R-:W-:Y:S02]  /*1270*/  USEL UR8, URZ, 0x8, UP0 ;  /* 0x00000008ff087887 */ /* 0x000fe40008000000 */
[----:B------:R-:W-:-:S03]  /*1280*/  UIADD3 UR5, UPT, UPT, UR5, UR6, UR7 ;  /* 0x0000000605057290 */ /* 0x000fc6000fffe007 */
[----:B------:R-:W-:Y:S01]  /*1290*/  UMOV UR6, 0x3 ;  /* 0x0000000300067882 */ /* 0x000fe20000000000 */
[----:B------:R-:W-:Y:S02]  /*12a0*/  UIADD3 UR5, UPT, UPT, UR5, UR8, URZ ;  /* 0x0000000805057290 */ /* 0x000fe4000fffe0ff */
[----:B------:R-:W-:-:S04]  /*12b0*/  USHF.L.U32 UR4, UR6, UR4, URZ ;  /* 0x0000000406047299 */ /* 0x000fc800080006ff */
[----:B------:R-:W-:Y:S02]  /*12c0*/  MOV R3, UR5 ;  /* 0x0000000500037c02 */ /* 0x000fe40008000f00 */
[----:B------:R-:W-:Y:S02]  /*12d0*/  IMAD.U32 R2, RZ, RZ, UR4 ;  /* 0x00000004ff027e24 */ /* 0x000fe4000f8e00ff */
.L_x_17:
[----:B------:R-:W-:Y:S05]  /*12e0*/  BRA.U !UP2, `(.L_x_18) ;  /* 0x000000010ad07547 */ /* 0x000fea000b800000 */
[----:B------:R-:W1:Y:S01]  /*12f0*/  LDCU.128 UR20, c[0x0][0xb10] ;  /* 0x00016200ff1477ac */ /* 0x000e620008000c00 */
[----:B------:R-:W2:Y:S01]  /*1300*/  LDCU UR12, c[0x0][0x370] ;  /* 0x00006e00ff0c77ac */ /* 0x000ea20008000800 */
[----:B------:R-:W3:Y:S01]  /*1310*/  LDCU UR5, c[0x0][0x374] ;  /* 0x00006e80ff0577ac */ /* 0x000ee20008000800 */
[----:B------:R-:W4:Y:S01]  /*1320*/  LDCU UR26, c[0x0][0xb0c] ;  /* 0x00016180ff1a77ac */ /* 0x000f220008000800 */
[----:B------:R-:W4:Y:S01]  /*1330*/  LDCU UR4, c[0x0][0xb20] ;  /* 0x00016400ff0477ac */ /* 0x000f220008000800 */
[----:B------:R-:W4:Y:S01]  /*1340*/  LDCU.64 UR16, c[0x0][0xb28] ;  /* 0x00016500ff1077ac */ /* 0x000f220008000a00 */
[----:B-1----:R-:W-:Y:S02]  /*1350*/  UISETP.NE.AND UP0, UPT, UR22, 0x1, UPT ;  /* 0x000000011600788c */ /* 0x002fe4000bf05270 */
[----:B---3--:R-:W-:Y:S02]  /*1360*/  UIMAD.WIDE.U32 UR6, UR5, UR23, URZ ;  /* 0x00000017050672a5 */ /* 0x008fe4000f8e00ff */
[----:B--2---:R-:W-:-:S02]  /*1370*/  UIMAD.WIDE.U32 UR8, UR12, UR20, URZ ;  /* 0x000000140c0872a5 */ /* 0x004fc4000f8e00ff */
[----:B----4-:R-:W-:Y:S02]  /*1380*/  UISETP.NE.AND UP1, UPT, UR26, 0x1, UPT ;  /* 0x000000011a00788c */ /* 0x010fe4000bf25270 */
[----:B------:R-:W-:Y:S01]  /*1390*/  UISETP.NE.AND UP2, UPT, UR18, 0x1, UPT ;  /* 0x000000011200788c */ /* 0x000fe2000bf45270 */
[----:B------:R-:W-:Y:S02]  /*13a0*/  UMOV UR6, UR7 ;  /* 0x0000000700067c82 */ /* 0x000fe40008000000 */
[----:B------:R-:W-:Y:S01]  /*13b0*/  UMOV UR8, UR9 ;  /* 0x0000000900087c82 */ /* 0x000fe20008000000 */
[----:B------:R-:W-:Y:S02]  /*13c0*/  @UP0 USHF.R.U32.HI UR5, URZ, UR4, UR6 ;  /* 0x00000004ff050299 */ /* 0x000fe40008011606 */
[----:B------:R-:W-:Y:S02]  /*13d0*/  UIMAD.WIDE.U32 UR14, UR25, UR23, URZ ;  /* 0x00000017190e72a5 */ /* 0x000fe4000f8e00ff */
[----:B------:R-:W-:-:S02]  /*13e0*/  UIMAD.WIDE.U32 UR6, UR5, UR16, URZ ;  /* 0x00000010050672a5 */ /* 0x000fc4000f8e00ff */
[----:B------:R-:W-:Y:S02]  /*13f0*/  @UP1 USHF.R.U32.HI UR12, URZ, UR21, UR8 ;  /* 0x00000015ff0c1299 */ /* 0x000fe40008011608 */
[----:B------:R-:W-:Y:S02]  /*1400*/  UIMAD.WIDE.U32 UR10, UR19, UR20, URZ ;  /* 0x00000014130a72a5 */ /* 0x000fe4000f8e00ff */
[----:B------:R-:W-:Y:S01]  /*1410*/  UIMAD.WIDE.U32 UR8, UR12, UR16, URZ ;  /* 0x000000100c0872a5 */ /* 0x000fe2000f8e00ff */
[----:B------:R-:W-:Y:S01]  /*1420*/  UMOV UR14, UR15 ;  /* 0x0000000f000e7c82 */ /* 0x000fe20008000000 */
[----:B------:R-:W-:Y:S01]  /*1430*/  UMOV UR6, UR7 ;  /* 0x0000000700067c82 */ /* 0x000fe20008000000 */
[----:B------:R-:W-:Y:S02]  /*1440*/  USHF.R.U32.HI UR14, URZ, UR4, UR14 ;  /* 0x00000004ff0e7299 */ /* 0x000fe4000801160e */
[----:B------:R-:W-:Y:S01]  /*1450*/  @UP2 USHF.R.U32.HI UR5, URZ, UR17, UR6 ;  /* 0x00000011ff052299 */ /* 0x000fe20008011606 */
[----:B------:R-:W-:-:S02]  /*1460*/  UMOV UR10, UR11 ;  /* 0x0000000b000a7c82 */ /* 0x000fc40008000000 */
[----:B------:R-:W-:Y:S01]  /*1470*/  UMOV UR6, UR9 ;  /* 0x0000000900067c82 */ /* 0x000fe20008000000 */
[----:B------:R-:W-:Y:S02]  /*1480*/  USHF.R.U32.HI UR10, URZ, UR21, UR10 ;  /* 0x00000015ff0a7299 */ /* 0x000fe4000801160a */
[----:B------:R-:W-:Y:S02]  /*1490*/  @UP2 USHF.R.U32.HI UR12, URZ, UR17, UR6 ;  /* 0x00000011ff0c2299 */ /* 0x000fe40008011606 */
[----:B------:R-:W-:Y:S02]  /*14a0*/  USEL UR4, UR25, UR14, !UP0 ;  /* 0x0000000e19047287 */ /* 0x000fe4000c000000 */
[----:B------:R-:W-:Y:S02]  /*14b0*/  UIMAD UR6, UR5, UR18, URZ ;  /* 0x00000012050672a4 */ /* 0x000fe4000f8e02ff */
[----:B------:R-:W-:Y:S02]  /*14c0*/  USEL UR5, UR19, UR10, !UP1 ;  /* 0x0000000a13057287 */ /* 0x000fe4000c800000 */
[----:B------:R-:W-:-:S02]  /*14d0*/  UIMAD UR8, UR12, UR18, URZ ;  /* 0x000000120c0872a4 */ /* 0x000fc4000f8e02ff */
[----:B------:R-:W-:Y:S02]  /*14e0*/  UISETP.GE.AND UP0, UPT, UR4, UR6, UPT ;  /* 0x000000060400728c */ /* 0x000fe4000bf06270 */
[----:B------:R-:W-:Y:S02]  /*14f0*/  UIMAD.WIDE.U32 UR6, UR4, UR16, URZ ;  /* 0x00000010040672a5 */ /* 0x000fe4000f8e00ff */
[----:B------:R-:W-:Y:S02]  /*1500*/  UISETP.GE.OR UP0, UPT, UR5, UR8, UP0 ;  /* 0x000000080500728c */ /* 0x000fe40008706670 */
[----:B------:R-:W-:Y:S02]  /*1510*/  UIMAD.WIDE.U32 UR8, UR5, UR16, URZ ;  /* 0x00000010050872a5 */ /* 0x000fe4000f8e00ff */
[----:B------:R-:W-:Y:S02]  /*1520*/  USHF.R.U32.HI UR7, URZ, UR17, UR7 ;  /* 0x00000011ff077299 */ /* 0x000fe40008011607 */
[----:B------:R-:W-:-:S02]  /*1530*/  UIADD3 UR10, UPT, UPT, -UR4, URZ, URZ ;  /* 0x000000ff040a7290 */ /* 0x000fc4000fffe1ff */
[----:B------:R-:W-:Y:S02]  /*1540*/  USEL UR7, UR4, UR7, !UP2 ;  /* 0x0000000704077287 */ /* 0x000fe4000d000000 */
[----:B------:R-:W-:Y:S01]  /*1550*/  UIADD3 UR20, UPT, UPT, -UR5, URZ, URZ ;  /* 0x000000ff05147290 */ /* 0x000fe2000fffe1ff */
[----:B------:R-:W-:Y:S01]  /*1560*/  @!UP0 UMOV UR6, UR9 ;  /* 0x0000000900068c82 */ /* 0x000fe20008000000 */
[----:B------:R-:W-:Y:S02]  /*1570*/  UIADD3 UR8, UPT, UPT, -UR7, URZ, URZ ;  /* 0x000000ff07087290 */ /* 0x000fe4000fffe1ff */
[----:B------:R-:W-:Y:S02]  /*1580*/  @!UP0 USHF.R.U32.HI UR6, URZ, UR17, UR6 ;  /* 0x00000011ff068299 */ /* 0x000fe40008011606 */
[----:B------:R-:W-:Y:S02]  /*1590*/  UIMAD UR8, UR18, UR8, UR4 ;  /* 0x00000008120872a4 */ /* 0x000fe4000f8e0204 */
[----:B------:R-:W-:-:S02]  /*15a0*/  @!UP0 USEL UR6, UR5, UR6, !UP2 ;  /* 0x0000000605068287 */ /* 0x000fc4000d000000 */
[----:B------:R-:W-:Y:S02]  /*15b0*/  UIMAD UR25, UR22, UR10, UR25 ;  /* 0x0000000a161972a4 */ /* 0x000fe4000f8e0219 */
[----:B------:R-:W-:Y:S02]  /*15c0*/  @!UP0 UIADD3 UR7, UPT, UPT, UR7, -UR6, URZ ;  /* 0x8000000607078290 */ /* 0x000fe4000fffe0ff */
[----:B------:R-:W-:Y:S02]  /*15d0*/  @!UP0 UIMAD UR6, UR8, UR12, UR6 ;  /* 0x0000000c080682a4 */ /* 0x000fe4000f8e0206 */
[----:B------:R-:W-:Y:S02]  /*15e0*/  @!UP0 UIMAD UR4, UR7, UR18, UR5 ;  /* 0x00000012070482a4 */ /* 0x000fe4000f8e0205 */
[----:B------:R-:W-:Y:S02]  /*15f0*/  UIMAD UR20, UR26, UR20, UR19 ;  /* 0x000000141a1472a4 */ /* 0x000fe4000f8e0213 */
[----:B------:R-:W-:Y:S01]  /*1600*/  UIMAD UR25, UR4, UR22, UR25 ;  /* 0x00000016041972a4 */ /* 0x000fe2000f8e0219 */
[----:B------:R-:W-:-:S02]  /*1610*/  @!UP0 UMOV UR5, UR6 ;  /* 0x0000000600058c82 */ /* 0x000fc40008000000 */
[----:B------:R-:W-:-:S12]  /*1620*/  UIMAD UR20, UR5, UR26, UR20 ;  /* 0x0000001a051472a4 */ /* 0x000fd8000f8e0214 */
.L_x_18:
[----:B------:R-:W-:Y:S02]  /*1630*/  UISETP.NE.AND UP1, UPT, UR27, 0x1, UPT ;  /* 0x000000011b00788c */ /* 0x000fe4000bf25270 */
[----:B------:R-:W-:Y:S02]  /*1640*/  UISETP.NE.AND UP0, UPT, UR13, 0x2, UPT ;  /* 0x000000020d00788c */ /* 0x000fe4000bf05270 */
[----:B------:R-:W-:Y:S02]  /*1650*/  ULOP3.LUT UR28, UR28, 0x400, URZ, 0xc0, !UPT ;  /* 0x000004001c1c7892 */ /* 0x000fe4000f8ec0ff */
[----:B------:R-:W-:-:S03]  /*1660*/  USHF.L.U32 UR24, UR29, UR24, URZ ;  /* 0x000000181d187299 */ /* 0x000fc600080006ff */
[----:B------:R-:W-:Y:S09]  /*1670*/  BRA.U UP1, `(.L_x_19) ;  /* 0x0000000101447547 */ /* 0x000ff2000b800000 */
[----:B------:R-:W1:Y:S01]  /*1680*/  LDCU.128 UR8, c[0x0][0xb10] ;  /* 0x00016200ff0877ac */ /* 0x000e620008000c00 */
[----:B------:R-:W2:Y:S01]  /*1690*/  LDCU UR12, c[0x0][0xb0c] ;  /* 0x00016180ff0c77ac */ /* 0x000ea20008000800 */
[----:B------:R-:W3:Y:S01]  /*16a0*/  LDCU UR14, c[0x0][0xb20] ;  /* 0x00016400ff0e77ac */ /* 0x000ee20008000800 */
[----:B-1----:R-:W-:Y:S02]  /*16b0*/  UIMAD.WIDE.U32 UR6, UR20, UR8, URZ ;  /* 0x00000008140672a5 */ /* 0x002fe4000f8e00ff */
[----:B------:R-:W-:Y:S02]  /*16c0*/  UIMAD.WIDE.U32 UR4, UR25, UR11, URZ ;  /* 0x0000000b190472a5 */ /* 0x000fe4000f8e00ff */
[----:B--2---:R-:W-:Y:S02]  /*16d0*/  UISETP.NE.AND UP2, UPT, UR12, 0x1, UPT ;  /* 0x000000010c00788c */ /* 0x004fe4000bf45270 */
[----:B------:R-:W-:Y:S01]  /*16e0*/  UISETP.NE.AND UP1, UPT, UR10, 0x1, UPT ;  /* 0x000000010a00788c */ /* 0x000fe2000bf25270 */
[----:B------:R-:W-:-:S02]  /*16f0*/  UMOV UR6, UR7 ;  /* 0x0000000700067c82 */ /* 0x000fc40008000000 */
[----:B------:R-:W-:Y:S01]  /*1700*/  UMOV UR4, UR5 ;  /* 0x0000000500047c82 */ /* 0x000fe20008000000 */
[----:B------:R-:W-:Y:S02]  /*1710*/  USHF.R.U32.HI UR6, URZ, UR9, UR6 ;  /* 0x00000009ff067299 */ /* 0x000fe40008011606 */
[----:B---3--:R-:W-:Y:S02]  /*1720*/  USHF.R.U32.HI UR4, URZ, UR14, UR4 ;  /* 0x0000000eff047299 */ /* 0x008fe40008011604 */
[----:B------:R-:W-:Y:S02]  /*1730*/  USEL UR5, UR20, UR6, !UP2 ;  /* 0x0000000614057287 */ /* 0x000fe4000d000000 */
[----:B------:R-:W-:-:S04]  /*1740*/  USEL UR4, UR25, UR4, !UP1 ;  /* 0x0000000419047287 */ /* 0x000fc8000c800000 */
[----:B------:R-:W-:Y:S02]  /*1750*/  UIADD3 UR6, UPT, UPT, -UR4, UR5, URZ ;  /* 0x0000000504067290 */ /* 0x000fe4000fffe1ff */
[----:B------:R-:W-:Y:S02]  /*1760*/  UIADD3 UR4, UPT, UPT, UR4, -UR5, URZ ;  /* 0x8000000504047290 */ /* 0x000fe4000fffe0ff */
[----:B------:R-:W-:Y:S02]  /*1770*/  UIMAD UR25, UR6, UR10, UR25 ;  /* 0x0000000a061972a4 */ /* 0x000fe4000f8e0219 */
[----:B------:R-:W-:-:S12]  /*1780*/  UIMAD UR20, UR4, UR12, UR20 ;  /* 0x0000000c041472a4 */ /* 0x000fd8000f8e0214 */
.L_x_19:
[----:B------:R-:W-:Y:S05]  /*1790*/  BRA.U !UP5, `(.L_x_20) ;  /* 0x000000010d0c7547 */ /* 0x000fea000b800000 */
[----:B------:R-:W-:Y:S01]  /*17a0*/  UCGABAR_WAIT ;  /* 0x0000000000007dc7 */ /* 0x000fe20008000000 */
[----:B------:R-:W-:Y:S01]  /*17b0*/  CCTL.IVALL ;  /* 0x00000000ff00798f */ /* 0x000fe20002000000 */
[----:B------:R-:W-:Y:S05]  /*17c0*/  BRA `(.L_x_21) ;  /* 0x0000000000047947 */ /* 0x000fea0003800000 */
.L_x_20:
[----:B------:R-:W-:Y:S06]  /*17d0*/  BAR.SYNC.DEFER_BLOCKING 0x0 ;  /* 0x0000000000007b1d */ /* 0x000fec0000010000 */
.L_x_21:
[----:B------:R-:W-:Y:S05]  /*17e0*/  BRA.U UP0, `(.L_x_22) ;  /* 0x0000001100ec7547 */ /* 0x000fea000b800000 */
[----:B------:R-:W1:Y:S01]  /*17f0*/  LDCU UR6, c[0x0][0x38c] ;  /* 0x00007180ff0677ac */ /* 0x000e620008000800 */
[----:B------:R-:W2:Y:S01]  /*1800*/  S2UR UR9, SR_CgaCtaId ;  /* 0x00000000000979c3 */ /* 0x000ea20000008800 */
[----:B------:R-:W-:Y:S01]  /*1810*/  PLOP3.LUT P1, PT, PT, PT, UP3, 0x80, 0x8 ;  /* 0x000000000008781c */ /* 0x000fe20003f2f038 */
[----:B------:R-:W-:Y:S01]  /*1820*/  IMAD.MOV.U32 R12, RZ, RZ, 0x1 ;  /* 0x00000001ff0c7424 */ /* 0x000fe200078e00ff */
[----:B------:R-:W-:Y:S01]  /*1830*/  UMOV UR8, 0x400 ;  /* 0x0000040000087882 */ /* 0x000fe20000000000 */
[----:B------:R-:W-:Y:S01]  /*1840*/  UISETP.NE.AND UP1, UPT, UR13, URZ, UPT ;  /* 0x000000ff0d00728c */ /* 0x000fe2000bf25270 */
[----:B------:R-:W-:Y:S01]  /*1850*/  ISETP.NE.AND P2, PT, R0, RZ, P3 ;  /* 0x000000ff0000720c */ /* 0x000fe20001f45270 */
[----:B------:R-:W-:Y:S01]  /*1860*/  USHF.L.U32 UR7, UR19, 0x6, URZ ;  /* 0x0000000613077899 */ /* 0x000fe200080006ff */
[----:B------:R-:W-:Y:S01]  /*1870*/  PLOP3.LUT P1, PT, P1, PT, PT, 0x8, 0x80 ;  /* 0x000000000080781c */ /* 0x000fe20000f2e170 */
[----:B------:R-:W-:Y:S01]  /*1880*/  USHF.L.U32 UR46, UR19, 0x5, URZ ;  /* 0x00000005132e7899 */ /* 0x000fe200080006ff */
[----:B------:R-:W-:Y:S01]  /*1890*/  CS2R R10, SRZ ;  /* 0x00000000000a7805 */ /* 0x000fe2000001ff00 */
[----:B------:R-:W-:Y:S01]  /*18a0*/  IMAD.MOV.U32 R9, RZ, RZ, RZ ;  /* 0x000000ffff097224 */ /* 0x000fe200078e00ff */
[----:B------:R-:W3:Y:S01]  /*18b0*/  LDCU UR39, c[0x0][0x370] ;  /* 0x00006e00ff2777ac */ /* 0x000ee20008000800 */
[----:B------:R-:W-:Y:S01]  /*18c0*/  IMAD.MOV.U32 R8, RZ, RZ, 0x1 ;  /* 0x00000001ff087424 */ /* 0x000fe200078e00ff */
[----:B------:R-:W-:-:S02]  /*18d0*/  USEL UR21, UR43, 0x2, UP1 ;  /* 0x000000022b157887 */ /* 0x000fc40008800000 */
[----:B-1----:R-:W-:Y:S02]  /*18e0*/  UIADD3 UR5, UPT, UPT, UR6, 0x1f, URZ ;  /* 0x0000001f06057890 */ /* 0x002fe4000fffe0ff */
[----:B------:R-:W-:Y:S02]  /*18f0*/  UIADD3 UR47, UPT, UPT, UR6, 0x3e, URZ ;  /* 0x0000003e062f7890 */ /* 0x000fe4000fffe0ff */
[----:B------:R-:W-:Y:S01]  /*1900*/  USHF.R.S32.HI UR4, URZ, 0x1f, UR5 ;  /* 0x0000001fff047899 */ /* 0x000fe20008011405 */
[----:B------:R-:W1:Y:S03]  /*1910*/  LDCU.64 UR26, c[0x0][0x348] ;  /* 0x00006900ff1a77ac */ /* 0x000e660008000a00 */
[----:B------:R-:W-:Y:S02]  /*1920*/  ULEA.HI UR4, UR4, UR5, URZ, 0x5 ;  /* 0x0000000504047291 */ /* 0x000fe4000f8f28ff */
[----:B--2---:R-:W-:-:S02]  /*1930*/  ULEA UR13, UR9, UR8, 0x18 ;  /* 0x00000008090d7291 */ /* 0x004fc4000f8ec0ff */
[----:B------:R-:W-:Y:S02]  /*1940*/  USHF.R.S32.HI UR41, URZ, 0x5, UR4 ;  /* 0x00000005ff297899 */ /* 0x000fe40008011404 */
[----:B------:R-:W-:Y:S02]  /*1950*/  UIADD3 UR4, UPT, UPT, UR6, -0x1, URZ ;  /* 0xffffffff06047890 */ /* 0x000fe4000fffe0ff */
[----:B------:R-:W-:Y:S02]  /*1960*/  UISETP.LT.U32.AND UP0, UPT, UR41, 0x4, UPT ;  /* 0x000000042900788c */ /* 0x000fe4000bf01070 */
[----:B------:R-:W-:Y:S02]  /*1970*/  UISETP.GE.U32.AND UP2, UPT, UR4, -0x3f, UPT ;  /* 0xffffffc10400788c */ /* 0x000fe4000bf46070 */
[----:B------:R-:W-:Y:S02]  /*1980*/  USEL UR40, UR41, 0x4, UP0 ;  /* 0x0000000429287887 */ /* 0x000fe40008000000 */
[----:B------:R-:W-:-:S02]  /*1990*/  ULOP3.LUT UR5, UR7, 0x40, URZ, 0xc0, !UPT ;  /* 0x0000004007057892 */ /* 0x000fc4000f8ec0ff */
[----:B------:R-:W-:Y:S02]  /*19a0*/  UIADD3 UR4, UPT, UPT, UR40, -0x1, URZ ;  /* 0xffffffff28047890 */ /* 0x000fe4000fffe0ff */
[----:B------:R-:W-:Y:S01]  /*19b0*/  ULEA UR30, UR28, UR13, 0x2 ;  /* 0x0000000d1c1e7291 */ /* 0x000fe2000f8e10ff */
[----:B------:R-:W2:Y:S02]  /*19c0*/  LDCU UR38, c[0x0][0x374] ;  /* 0x00006e80ff2677ac */ /* 0x000ea40008000800 */
[----:B------:R-:W-:Y:S02]  /*19d0*/  @UP2 UIADD3 UR4, UPT, UPT, UR40, URZ, URZ ;  /* 0x000000ff28042290 */ /* 0x000fe4000fffe0ff */
[----:B------:R-:W-:Y:S02]  /*19e0*/  ULOP3.LUT UR46, UR46, 0x20, URZ, 0xc0, !UPT ;  /* 0x000000202e2e7892 */ /* 0x000fe4000f8ec0ff */
[----:B------:R-:W-:Y:S02]  /*19f0*/  ULEA.HI UR45, UR28, UR5, URZ, 0x1b ;  /* 0x000000051c2d7291 */ /* 0x000fe4000f8fd8ff */
[----:B------:R-:W-:-:S02]  /*1a00*/  UIADD3 UR30, UPT, UPT, UR30, 0x6400, URZ ;  /* 0x000064001e1e7890 */ /* 0x000fc4000fffe0ff */
[----:B------:R-:W-:Y:S02]  /*1a10*/  UIADD3 UR44, UPT, UPT, UR41, -UR40, URZ ;  /* 0x80000028292c7290 */ /* 0x000fe4000fffe0ff */
[----:B------:R-:W-:Y:S02]  /*1a20*/  UIADD3 UR29, UPT, UPT, UR4, 0x1, URZ ;  /* 0x00000001041d7890 */ /* 0x000fe4000fffe0ff */
[----:B------:R-:W-:Y:S01]  /*1a30*/  UIADD3 UR43, UPT, UPT, -UR4, URZ, URZ ;  /* 0x000000ff042b7290 */ /* 0x000fe2000fffe1ff */
[----:B-1-3--:R-:W-:-:S11]  /*1a40*/  UMOV UR6, URZ ;  /* 0x000000ff00067c82 */ /* 0x00afd60008000000 */
.L_x_42:
[----:B-1----:R-:W1:Y:S02]  /*1a50*/  S2UR UR4, SR_CgaCtaId ;  /* 0x00000000000479c3 */ /* 0x002e640000008800 */
[----:B-1----:R-:W-:-:S09]  /*1a60*/  UISETP.NE.AND UP0, UPT, UR4, URZ, UPT ;  /* 0x000000ff0400728c */ /* 0x002fd2000bf05270 */
[----:B------:R-:W-:Y:S05]  /*1a70*/  BRA.U UP0, `(.L_x_23) ;  /* 0x0000000100287547 */ /* 0x000fea000b800000 */
[----:B------:R-:W-:Y:S02]  /*1a80*/  LEA R0, R9, UR13, 0x3 ;  /* 0x0000000d09007c11 */ /* 0x000fe4000f8e18ff */
[----:B------:R-:W-:-:S04]  /*1a90*/  SHF.L.U32 R3, R8, 0x1f, RZ ;  /* 0x0000001f08037819 */ /* 0x000fc800000006ff */
[----:B------:R-:W1:Y:S02]  /*1aa0*/  SYNCS.PHASECHK.TRANS64.TRYWAIT P0, [R0+URZ+0xf0], R3 ;  /* 0x0000f003000075a7 */ /* 0x000e6400080011ff */
[----:B-1----:R-:W-:Y:S05]  /*1ab0*/  @!P0 BRA `(.L_x_24) ;  /* 0x0000006400048947 */ /* 0x002fea0003800000 */
.L_x_133:
[----:B------:R3:W-:Y:S01]  /*1ac0*/  SYNCS.ARRIVE.TRANS64.A1T0 RZ, [R0+URZ+0xe0], RZ ;  /* 0x0000e0ff00ff79a7 */ /* 0x0007e200081000ff */
[----:B------:R-:W-:-:S05]  /*1ad0*/  VIADD R9, R9, 0x1 ;  /* 0x0000000109097836 */ /* 0x000fca0000000000 */
[----:B------:R-:W-:-:S04]  /*1ae0*/  ISETP.NE.AND P0, PT, R9, 0x2, PT ;  /* 0x000000020900780c */ /* 0x000fc80003f05270 */
[----:B-1----:R-:W-:Y:S02]  /*1af0*/  SEL R3, RZ, 0x1, P0 ;  /* 0x00000001ff037807 */ /* 0x002fe40000000000 */
[----:B------:R-:W-:Y:S02]  /*1b00*/  SEL R9, R9, RZ, P0 ;  /* 0x000000ff09097207 */ /* 0x000fe40000000000 */
[----:B------:R-:W-:-:S07]  /*1b10*/  LOP3.LUT R8, R8, R3, RZ, 0x3c, !PT ;  /* 0x0000000308087212 */ /* 0x000fce00078e3cff */
.L_x_23:
[----:B------:R-:W-:Y:S01]  /*1b20*/  ULEA UR4, UR6, UR13, 0x3 ;  /* 0x0000000d06047291 */ /* 0x000fe2000f8e18ff */
[----:B---3--:R-:W-:Y:S01]  /*1b30*/  SHF.L.U32 R0, R12, 0x1f, RZ ;  /* 0x0000001f0c007819 */ /* 0x008fe200000006ff */
[----:B------:R-:W-:Y:S02]  /*1b40*/  UISETP.GE.U32.AND UP0, UPT, UR47, 0x3f, UPT ;  /* 0x0000003f2f00788c */ /* 0x000fe4000bf06070 */
[----:B------:R-:W-:Y:S01]  /*1b50*/  ULEA UR11, UR25, UR46, 0x6 ;  /* 0x0000002e190b7291 */ /* 0x000fe2000f8e30ff */
[----:B------:R-:W-:-:S04]  /*1b60*/  UMOV UR7, URZ ;  /* 0x000000ff00077c82 */ /* 0x000fc80008000000 */
[----:B------:R1:W3:Y:S01]  /*1b70*/  SYNCS.PHASECHK.TRANS64.TRYWAIT P0, [UR4+0x20], R0 ;  /* 0x00002000ff0075a7 */ /* 0x0002e20008001104 */
[----:B------:R-:W-:-:S04]  /*1b80*/  ULEA.HI UR4, UR20, UR20, URZ, 0x1 ;  /* 0x0000001414047291 */ /* 0x000fc8000f8f08ff */
[----:B------:R-:W-:-:S04]  /*1b90*/  USHF.L.U32 UR4, UR4, 0x6, URZ ;  /* 0x0000000604047899 */ /* 0x000fc800080006ff */
[----:B------:R-:W-:-:S04]  /*1ba0*/  ULOP3.LUT UR35, UR4, 0xffffff80, URZ, 0xc0, !UPT ;  /* 0xffffff8004237892 */ /* 0x000fc8000f8ec0ff */
[----:B------:R-:W-:Y:S01]  /*1bb0*/  UIADD3 UR35, UPT, UPT, UR45, UR35, URZ ;  /* 0x000000232d237290 */ /* 0x000fe2000fffe0ff */
[----:B------:R-:W-:Y:S11]  /*1bc0*/  BRA.U !UP0, `(.L_x_25) ;  /* 0x0000000108c87547 */ /* 0x000ff6000b800000 */
[----:B------:R-:W-:Y:S01]  /*1bd0*/  UMOV UR16, UR43 ;  /* 0x0000002b00107c82 */ /* 0x000fe20008000000 */
[----:B------:R-:W-:Y:S01]  /*1be0*/  UMOV UR4, UR6 ;  /* 0x0000000600047c82 */ /* 0x000fe20008000000 */
[----:B------:R-:W-:-:S05]  /*1bf0*/  UMOV UR34, URZ ;  /* 0x000000ff00227c82 */ /* 0x000fca0008000000 */
.L_x_31:
[----:B------:R-:W-:Y:S01]  /*1c00*/  ULEA UR33, UR4, UR13, 0x3 ;  /* 0x0000000d04217291 */ /* 0x000fe2000f8e18ff */
[----:B------:R-:W-:Y:S01]  /*1c10*/  @P3 MOV R2, 0x6000 ;  /* 0x0000600000023802 */ /* 0x000fe20000000f00 */
[----:B-1-34-:R-:W-:Y:S10]  /*1c20*/  @P0 BRA `(.L_x_26) ;  /* 0x00000000000c0947 */ /* 0x01aff40003800000 */
[----:B------:R-:W-:-:S04]  /*1c30*/  SHF.L.U32 R3, R12, 0x1f, RZ ;  /* 0x0000001f0c037819 */ /* 0x000fc800000006ff */
[----:B------:R-:W3:Y:S02]  /*1c40*/  SYNCS.PHASECHK.TRANS64.TRYWAIT P0, [UR33+0x20], R3 ;  /* 0x00002003ff0075a7 */ /* 0x000ee40008001121 */
[----:B---3--:R-:W-:Y:S05]  /*1c50*/  @!P0 BRA `(.L_x_27) ;  /* 0x0000006000b08947 */ /* 0x008fea0003800000 */
.L_x_26:
[----:B------:R3:W-:Y:S01]  /*1c60*/  @P3 SYNCS.ARRIVE.TRANS64 RZ, [UR33], R2 ;  /* 0x00000002ffff39a7 */ /* 0x0007e20008000021 */
[----:B------:R-:W-:Y:S02]  /*1c70*/  ULOP3.LUT UR5, UR21, 0x2, URZ, 0xfc, !UPT ;  /* 0x0000000215057892 */ /* 0x000fe4000f8efcff */
[----:B------:R-:W-:Y:S02]  /*1c80*/  UIADD3 UR16, UPT, UPT, UR16, 0x1, URZ ;  /* 0x0000000110107890 */ /* 0x000fe4000fffe0ff */
[----:B------:R-:W-:Y:S02]  /*1c90*/  UISETP.NE.AND UP0, UPT, UR5, 0x2, UPT ;  /* 0x000000020500788c */ /* 0x000fe4000bf05270 */
[----:B------:R-:W-:-:S07]  /*1ca0*/  UISETP.NE.AND UP2, UPT, UR16, 0x1, UPT ;  /* 0x000000011000788c */ /* 0x000fce000bf45270 */
[----:B------:R-:W-:Y:S05]  /*1cb0*/  BRA.U UP0, `(.L_x_28) ;  /* 0x0000000100047547 */ /* 0x000fea000b800000 */
[----:B--2---:R-:W-:Y:S05]  /*1cc0*/  BPT.TRAP 0x1 ;  /* 0x000000040000795c */ /* 0x004fea0000300000 */
.L_x_28:
[----:B------:R-:W-:Y:S04]  /*1cd0*/  BSSY.RECONVERGENT B0, `(.L_x_29) ;  /* 0x0000003000007945 */ /* 0x000fe80003800200 */
[----:B------:R-:W-:Y:S05]  /*1ce0*/  @!P2 BRA `(.L_x_30) ;  /* 0x000000000004a947 */ /* 0x000fea0003800000 */
[----:B--2---:R-:W-:Y:S05]  /*1cf0*/  BPT.TRAP 0x1 ;  /* 0x000000040000795c */ /* 0x004fea0000300000 */
.L_x_30:
[----:B--2---:R-:W-:Y:S05]  /*1d00*/  BSYNC.RECONVERGENT B0 ;  /* 0x0000000000007941 */ /* 0x004fea0003800200 */
.L_x_29:
[----:B------:R-:W-:Y:S02]  /*1d10*/  UIADD3 UR5, UPT, UPT, UR4, 0x1, URZ ;  /* 0x0000000104057890 */ /* 0x000fe4000fffe0ff */
[----:B------:R-:W-:Y:S02]  /*1d20*/  ULEA UR32, UR4, UR28, 0xb ;  /* 0x0000001c04207291 */ /* 0x000fe4000f8e58ff */
[----:B------:R-:W-:Y:S02]  /*1d30*/  UISETP.NE.AND UP0, UPT, UR5, 0x4, UPT ;  /* 0x000000040500788c */ /* 0x000fe4000bf05270 */
[----:B------:R-:W-:Y:S02]  /*1d40*/  UIADD3 UR14, UP1, UPT, UR26, 0x80, URZ ;  /* 0x000000801a0e7890 */ /* 0x000fe4000ff3e0ff */
[----:B------:R-:W-:Y:S02]  /*1d50*/  USEL UR7, URZ, 0x1, UP0 ;  /* 0x00000001ff077887 */ /* 0x000fe40008000000 */
[----:B------:R-:W-:-:S02]  /*1d60*/  USEL UR6, UR5, URZ, UP0 ;  /* 0x000000ff05067287 */ /* 0x000fc40008000000 */
[----:B------:R-:W-:Y:S02]  /*1d70*/  ULEA UR8, UR4, UR13, 0xc ;  /* 0x0000000d04087291 */ /* 0x000fe4000f8e60ff */
[----:B------:R-:W-:Y:S01]  /*1d80*/  ULEA UR5, UR6, UR13, 0x3 ;  /* 0x0000000d06057291 */ /* 0x000fe2000f8e18ff */
[----:B------:R-:W-:Y:S01]  /*1d90*/  LOP3.LUT R12, R12, UR7, RZ, 0x3c, !PT ;  /* 0x000000070c0c7c12 */ /* 0x000fe2000f8e3cff */
[----:B------:R-:W-:Y:S02]  /*1da0*/  ULEA UR32, UR32, UR13, 0x2 ;  /* 0x0000000d20207291 */ /* 0x000fe4000f8e10ff */
[----:B------:R-:W-:Y:S01]  /*1db0*/  UIADD3 UR4, UP0, UPT, UR26, 0x180, URZ ;  /* 0x000001801a047890 */ /* 0x000fe2000ff1e0ff */
[----:B-1----:R-:W-:Y:S01]  /*1dc0*/  SHF.L.U32 R0, R12, 0x1f, RZ ;  /* 0x0000001f0c007819 */ /* 0x002fe200000006ff */
[----:B------:R-:W-:Y:S02]  /*1dd0*/  ULOP3.LUT UR33, UR33, 0xfefffff8, URZ, 0xc0, !UPT ;  /* 0xfefffff821217892 */ /* 0x000fe4000f8ec0ff */
[----:B------:R-:W-:Y:S01]  /*1de0*/  UIADD3.X UR15, UPT, UPT, URZ, UR27, URZ, UP1, !UPT ;  /* 0x0000001bff0f7290 */ /* 0x000fe20008ffe4ff */
[----:B------:R4:W1:Y:S01]  /*1df0*/  SYNCS.PHASECHK.TRANS64.TRYWAIT P0, [UR5+0x20], R0 ;  /* 0x00002000ff0075a7 */ /* 0x0008620008001105 */
[----:B------:R-:W-:-:S02]  /*1e00*/  UIADD3 UR32, UPT, UPT, UR32, 0x6400, URZ ;  /* 0x0000640020207890 */ /* 0x000fc4000fffe0ff */
[----:B------:R-:W-:Y:S02]  /*1e10*/  UPRMT UR7, URZ, 0x5410, UR24 ;  /* 0x00005410ff077896 */ /* 0x000fe40008000018 */
[----:B------:R-:W-:Y:S02]  /*1e20*/  UIADD3 UR8, UPT, UPT, UR8, 0xe400, URZ ;  /* 0x0000e40008087890 */ /* 0x000fe4000fffe0ff */
[----:B------:R-:W-:Y:S01]  /*1e30*/  UIADD3.X UR5, UPT, UPT, URZ, UR27, URZ, UP0, !UPT ;  /* 0x0000001bff057290 */ /* 0x000fe200087fe4ff */
[----:B------:R-:W-:Y:S01]  /*1e40*/  UMOV UR18, 0x0 ;  /* 0x0000000000127882 */ /* 0x000fe20000000000 */
[----:B------:R-:W-:Y:S01]  /*1e50*/  UMOV UR19, 0x10000000 ;  /* 0x1000000000137882 */ /* 0x000fe20000000000 */
[----:B------:R-:W-:Y:S01]  /*1e60*/  UMOV UR10, UR34 ;  /* 0x00000022000a7c82 */ /* 0x000fe20008000000 */
[----:B------:R-:W-:Y:S01]  /*1e70*/  UMOV UR12, UR36 ;  /* 0x00000024000c7c82 */ /* 0x000fe20008000000 */
[----:B------:R-:W-:Y:S01]  /*1e80*/  UMOV UR9, UR33 ;  /* 0x0000002100097c82 */ /* 0x000fe20008000000 */
[----:B------:R2:W-:Y:S03]  /*1e90*/  UTMALDG.3D.MULTICAST.2CTA [UR32], [UR14], UR7, desc[UR18] ;  /* 0x000012200e0073b4 */ /* 0x0005e60008211807 */
[----:B------:R3:W-:Y:S01]  /*1ea0*/  UTMALDG.3D.2CTA [UR8], [UR4], desc[UR18] ;  /* 0x00001208040075b4 */ /* 0x0007e20008211000 */
[----:B--2---:R-:W-:Y:S01]  /*1eb0*/  UIADD3 UR34, UPT, UPT, UR34, 0x20, URZ ;  /* 0x0000002022227890 */ /* 0x004fe2000fffe0ff */
[----:B------:R-:W-:Y:S01]  /*1ec0*/  UMOV UR7, UR29 ;  /* 0x0000001d00077c82 */ /* 0x000fe20008000000 */
[----:B---3--:R-:W-:Y:S01]  /*1ed0*/  UMOV UR4, UR6 ;  /* 0x0000000600047c82 */ /* 0x008fe20008000000 */
[----:B------:R-:W-:Y:S09]  /*1ee0*/  BRA.U UP2, `(.L_x_31) ;  /* 0xfffffffd02447547 */ /* 0x000ff2000b83ffff */
.L_x_25:
[----:B------:R-:W-:Y:S01]  /*1ef0*/  ULEA UR4, UR6, UR13, 0x3 ;  /* 0x0000000d06047291 */ /* 0x000fe2000f8e18ff */
[----:B-1--4-:R-:W-:Y:S01]  /*1f00*/  SHF.L.U32 R0, R12, 0x1f, RZ ;  /* 0x0000001f0c007819 */ /* 0x012fe200000006ff */
[----:B------:R-:W-:Y:S01]  /*1f10*/  @!P1 SYNCS.ARRIVE.TRANS64.A1T0 RZ, [UR13+0x78], RZ ;  /* 0x000078ffffff99a7 */ /* 0x000fe2000810000d */
[----:B------:R-:W-:-:S06]  /*1f20*/  UISETP.GT.AND UP0, UPT, UR41, UR40, UPT ;  /* 0x000000282900728c */ /* 0x000fcc000bf04270 */
[----:B---3--:R1:W3:Y:S03]  /*1f30*/  SYNCS.PHASECHK.TRANS64.TRYWAIT P0, [UR4+0x20], R0 ;  /* 0x00002000ff0075a7 */ /* 0x0082e60008001104 */
[----:B------:R-:W-:Y:S05]  /*1f40*/  BRA.U !UP0, `(.L_x_32) ;  /* 0x0000000108c07547 */ /* 0x000fea000b800000 */
[----:B------:R-:W-:Y:S01]  /*1f50*/  UIADD3 UR25, UPT, UPT, UR44, UR7, URZ ;  /* 0x000000072c197290 */ /* 0x000fe2000fffe0ff */
[----:B------:R-:W-:-:S11]  /*1f60*/  UMOV UR4, UR6 ;  /* 0x0000000600047c82 */ /* 0x000fd60008000000 */
.L_x_38:
[----:B------:R-:W-:Y:S01]  /*1f70*/  ULEA UR17, UR4, UR13, 0x3 ;  /* 0x0000000d04117291 */ /* 0x000fe2000f8e18ff */
[----:B---3--:R-:W-:Y:S01]  /*1f80*/  @P3 MOV R2, 0x6000 ;  /* 0x0000600000023802 */ /* 0x008fe20000000f00 */
[----:B-1-3--:R-:W-:Y:S10]  /*1f90*/  @P0 BRA `(.L_x_33) ;  /* 0x00000000000c0947 */ /* 0x00aff40003800000 */
[----:B------:R-:W-:-:S04]  /*1fa0*/  SHF.L.U32 R3, R12, 0x1f, RZ ;  /* 0x0000001f0c037819 */ /* 0x000fc800000006ff */
[----:B------:R-:W3:Y:S02]  /*1fb0*/  SYNCS.PHASECHK.TRANS64.TRYWAIT P0, [UR17+0x20], R3 ;  /* 0x00002003ff0075a7 */ /* 0x000ee40008001111 */
[----:B---3--:R-:W-:Y:S05]  /*1fc0*/  @!P0 BRA `(.L_x_34) ;  /* 0x0000005c00ec8947 */ /* 0x008fea0003800000 */
.L_x_33:
[----:B------:R3:W-:Y:S01]  /*1fd0*/  @P3 SYNCS.ARRIVE.TRANS64 RZ, [UR17], R2 ;  /* 0x00000002ffff39a7 */ /* 0x0007e20008000011 */
[----:B------:R-:W-:-:S04]  /*1fe0*/  ULOP3.LUT UR5, UR21, 0x2, URZ, 0xfc, !UPT ;  /* 0x0000000215057892 */ /* 0x000fc8000f8efcff */
[----:B------:R-:W-:-:S09]  /*1ff0*/  UISETP.NE.AND UP0, UPT, UR5, 0x2, UPT ;  /* 0x000000020500788c */ /* 0x000fd2000bf05270 */
[----:B------:R-:W-:Y:S05]  /*2000*/  BRA.U UP0, `(.L_x_35) ;  /* 0x0000000100047547 */ /* 0x000fea000b800000 */
[----:B--2---:R-:W-:Y:S05]  /*2010*/  BPT.TRAP 0x1 ;  /* 0x000000040000795c */ /* 0x004fea0000300000 */
.L_x_35:
[----:B------:R-:W-:Y:S04]  /*2020*/  BSSY.RECONVERGENT B0, `(.L_x_36) ;  /* 0x0000003000007945 */ /* 0x000fe80003800200 */
[----:B------:R-:W-:Y:S05]  /*2030*/  @!P2 BRA `(.L_x_37) ;  /* 0x000000000004a947 */ /* 0x000fea0003800000 */
[----:B--2---:R-:W-:Y:S05]  /*2040*/  BPT.TRAP 0x1 ;  /* 0x000000040000795c */ /* 0x004fea0000300000 */
.L_x_37:
[----:B--2---:R-:W-:Y:S05]  /*2050*/  BSYNC.RECONVERGENT B0 ;  /* 0x0000000000007941 */ /* 0x004fea0003800200 */
.L_x_36:
[----:B------:R-:W-:Y:S02]  /*2060*/  UIADD3 UR5, UPT, UPT, UR4, 0x1, URZ ;  /* 0x0000000104057890 */ /* 0x000fe4000fffe0ff */
[----:B------:R-:W-:Y:S02]  /*2070*/  UIADD3 UR14, UP1, UPT, UR26, 0x80, URZ ;  /* 0x000000801a0e7890 */ /* 0x000fe4000ff3e0ff */
[----:B------:R-:W-:Y:S02]  /*2080*/  UISETP.NE.AND UP0, UPT, UR5, 0x4, UPT ;  /* 0x000000040500788c */ /* 0x000fe4000bf05270 */
[----:B------:R-:W-:Y:S02]  /*2090*/  ULEA UR16, UR4, UR30, 0xd ;  /* 0x0000001e04107291 */ /* 0x000fe4000f8e68ff */
[----:B------:R-:W-:Y:S02]  /*20a0*/  USEL UR8, URZ, 0x1, UP0 ;  /* 0x00000001ff087887 */ /* 0x000fe40008000000 */
[----:B------:R-:W-:-:S02]  /*20b0*/  USEL UR6, UR5, URZ, UP0 ;  /* 0x000000ff05067287 */ /* 0x000fc40008000000 */
[----:B------:R-:W-:Y:S02]  /*20c0*/  UIADD3 UR22, UP0, UPT, UR26, 0x180, URZ ;  /* 0x000001801a167890 */ /* 0x000fe4000ff1e0ff */
[----:B------:R-:W-:Y:S01]  /*20d0*/  LOP3.LUT R12, R12, UR8, RZ, 0x3c, !PT ;  /* 0x000000080c0c7c12 */ /* 0x000fe2000f8e3cff */
[----:B------:R-:W-:Y:S02]  /*20e0*/  ULEA UR8, UR4, UR13, 0xc ;  /* 0x0000000d04087291 */ /* 0x000fe4000f8e60ff */
[----:B------:R-:W-:Y:S01]  /*20f0*/  ULEA UR5, UR6, UR13, 0x3 ;  /* 0x0000000d06057291 */ /* 0x000fe2000f8e18ff */
[----:B-1----:R-:W-:Y:S01]  /*2100*/  SHF.L.U32 R0, R12, 0x1f, RZ ;  /* 0x0000001f0c007819 */ /* 0x002fe200000006ff */
[----:B------:R-:W-:Y:S02]  /*2110*/  USHF.L.U32 UR18, UR7, 0x5, URZ ;  /* 0x0000000507127899 */ /* 0x000fe400080006ff */
[----:B------:R-:W-:Y:S02]  /*2120*/  ULOP3.LUT UR17, UR17, 0xfefffff8, URZ, 0xc0, !UPT ;  /* 0xfefffff811117892 */ /* 0x000fe4000f8ec0ff */
[----:B------:R-:W-:-:S02]  /*2130*/  UIADD3.X UR15, UPT, UPT, URZ, UR27, URZ, UP1, !UPT ;  /* 0x0000001bff0f7290 */ /* 0x000fc40008ffe4ff */
[----:B------:R-:W-:Y:S01]  /*2140*/  UPRMT UR4, URZ, 0x5410, UR24 ;  /* 0x00005410ff047896 */ /* 0x000fe20008000018 */
[----:B------:R4:W1:Y:S01]  /*2150*/  SYNCS.PHASECHK.TRANS64.TRYWAIT P0, [UR5+0x20], R0 ;  /* 0x00002000ff0075a7 */ /* 0x0008620008001105 */
[----:B------:R-:W-:Y:S02]  /*2160*/  UIADD3 UR8, UPT, UPT, UR8, 0xe400, URZ ;  /* 0x0000e40008087890 */ /* 0x000fe4000fffe0ff */
[----:B------:R-:W-:Y:S01]  /*2170*/  UIADD3.X UR23, UPT, UPT, URZ, UR27, URZ, UP0, !UPT ;  /* 0x0000001bff177290 */ /* 0x000fe200087fe4ff */
[----:B------:R-:W-:Y:S01]  /*2180*/  UMOV UR32, 0x0 ;  /* 0x0000000000207882 */ /* 0x000fe20000000000 */
[----:B------:R-:W-:Y:S01]  /*2190*/  UMOV UR33, 0x10000000 ;  /* 0x1000000000217882 */ /* 0x000fe20000000000 */
[----:B------:R-:W-:Y:S01]  /*21a0*/  UMOV UR19, UR35 ;  /* 0x0000002300137c82 */ /* 0x000fe20008000000 */
[----:B------:R-:W-:Y:S01]  /*21b0*/  UMOV UR20, UR36 ;  /* 0x0000002400147c82 */ /* 0x000fe20008000000 */
[----:B------:R-:W-:Y:S01]  /*21c0*/  UMOV UR12, UR36 ;  /* 0x00000024000c7c82 */ /* 0x000fe20008000000 */
[----:B------:R-:W-:Y:S01]  /*21d0*/  UMOV UR9, UR17 ;  /* 0x0000001100097c82 */ /* 0x000fe20008000000 */
[----:B------:R-:W-:Y:S01]  /*21e0*/  UMOV UR10, UR18 ;  /* 0x00000012000a7c82 */ /* 0x000fe20008000000 */
[----:B------:R2:W-:Y:S01]  /*21f0*/  UTMALDG.3D.MULTICAST.2CTA [UR16], [UR14], UR4, desc[UR32] ;  /* 0x000020100e0073b4 */ /* 0x0005e20008211804 */
[----:B------:R-:W-:-:S04]  /*2200*/  UIADD3 UR7, UPT, UPT, UR7, 0x1, URZ ;  /* 0x0000000107077890 */ /* 0x000fc8000fffe0ff */
[----:B------:R-:W-:Y:S01]  /*2210*/  UISETP.NE.AND UP0, UPT, UR7, UR25, UPT ;  /* 0x000000190700728c */ /* 0x000fe2000bf05270 */
[----:B------:R4:W-:Y:S01]  /*2220*/  UTMALDG.3D.2CTA [UR8], [UR22], desc[UR32] ;  /* 0x00002008160075b4 */ /* 0x0009e20008211000 */
[----:B--2---:R-:W-:-:S07]  /*2230*/  UMOV UR4, UR6 ;  /* 0x0000000600047c82 */ /* 0x004fce0008000000 */
[----:B----4-:R-:W-:Y:S05]  /*2240*/  BRA.U UP0, `(.L_x_38) ;  /* 0xfffffffd00487547 */ /* 0x010fea000b83ffff */
.L_x_32:
[C---:B------:R-:W-:Y:S01]  /*2250*/  LEA R3, R11.reuse, UR13, 0x3 ;  /* 0x0000000d0b037c11 */ /* 0x040fe2000f8e18ff */
[----:B------:R-:W-:Y:S01]  /*2260*/  NOP ;  /* 0x0000000000007918 */ /* 0x000fe20000000000 */
[----:B-1----:R-:W-:Y:S02]  /*2270*/  SHF.L.U32 R0, R10, 0x1f, RZ ;  /* 0x0000001f0a007819 */ /* 0x002fe400000006ff */
[----:B------:R-:W-:Y:S02]  /*2280*/  LEA R5, R11, UR13, 0x4 ;  /* 0x0000000d0b057c11 */ /* 0x000fe4000f8e20ff */
[----:B---3--:R-:W1:Y:S02]  /*2290*/  SYNCS.PHASECHK.TRANS64.TRYWAIT P0, [R3+URZ+0x80], R0 ;  /* 0x00008000030075a7 */ /* 0x008e6400080011ff */
[----:B-1----:R-:W-:Y:S05]  /*22a0*/  @!P0 BRA `(.L_x_39) ;  /* 0x0000005c004c8947 */ /* 0x002fea0003800000 */
.L_x_136:
[----:B------:R-:W3:Y:S01]  /*22b0*/  LDS.128 R4, [R5+0x110] ;  /* 0x0001100005047984 */ /* 0x000ee20000000c00 */
[----:B------:R-:W-:Y:S01]  /*22c0*/  UISETP.GE.AND UP0, UPT, UR42, 0x1, UPT ;  /* 0x000000012a00788c */ /* 0x000fe2000bf06270 */
[----:B------:R-:W-:Y:S01]  /*22d0*/  @!PT LDS RZ, [RZ] ;  /* 0x00000000fffff984 */ /* 0x000fe20000000800 */
[----:B------:R-:W-:Y:S01]  /*22e0*/  @!PT LDS RZ, [RZ] ;  /* 0x00000000fffff984 */ /* 0x000fe20000000800 */
[----:B------:R-:W-:Y:S01]  /*22f0*/  @!PT LDS RZ, [RZ] ;  /* 0x00000000fffff984 */ /* 0x000fe20000000800 */
[----:B------:R-:W-:Y:S01]  /*2300*/  @!PT LDS RZ, [RZ] ;  /* 0x00000000fffff984 */ /* 0x000fe20000000800 */
[----:B------:R4:W-:Y:S06]  /*2310*/  MEMBAR.ALL.CTA ;  /* 0x0000000000007992 */ /* 0x0009ec0000008000 */
[----:B----4-:R-:W4:Y:S01]  /*2320*/  FENCE.VIEW.ASYNC.S ;  /* 0x00000000000073c6 */ /* 0x010f220000000000 */
[----:B---3--:R-:W-:-:S13]  /*2330*/  LOP3.LUT P0, RZ, R6, 0x1, RZ, 0xc0, !PT ;  /* 0x0000000106ff7812 */ /* 0x008fda000780c0ff */
[----:B----4-:R-:W-:Y:S01]  /*2340*/  VOTEU.ANY UP1, P0 ;  /* 0x0000000000ff7886 */ /* 0x010fe20000020100 */
[----:B------:R-:W-:-:S13]  /*2350*/  PLOP3.LUT P0, PT, PT, PT, UP1, 0x80, 0x8 ;  /* 0x000000000008781c */ /* 0x000fda0003f0f018 */
[----:B-1----:R-:W-:Y:S02]  /*2360*/  @P0 LOP3.LUT R0, R5, 0xffff, RZ, 0xc0, !PT ;  /* 0x0000ffff05000812 */ /* 0x002fe400078ec0ff */
[----:B------:R-:W-:Y:S02]  /*2370*/  @P0 MOV R2, R4 ;  /* 0x0000000400020202 */ /* 0x000fe40000000f00 */
[----:B------:R-:W-:Y:S01]  /*2380*/  @P0 R2UR UR5, R0 ;  /* 0x00000000000502ca */ /* 0x000fe200000e0000 */
[----:B------:R-:W-:Y:S01]  /*2390*/  VIADD R0, R3, 0x90 ;  /* 0x0000009003007836 */ /* 0x000fe20000000000 */
[----:B------:R-:W-:Y:S02]  /*23a0*/  @P0 SHF.R.U32.HI R4, RZ, 0x10, R5 ;  /* 0x00000010ff040819 */ /* 0x000fe40000011605 */
[----:B------:R-:W-:Y:S02]  /*23b0*/  @P0 R2UR UR7, R2 ;  /* 0x00000000020702ca */ /* 0x000fe400000e0000 */
[----:B------:R-:W-:-:S02]  /*23c0*/  PRMT R0, RZ, 0x654, R0 ;  /* 0x00000654ff007816 */ /* 0x000fc40000000000 */
[----:B------:R-:W-:Y:S02]  /*23d0*/  @P0 R2UR UR4, R4 ;  /* 0x00000000040402ca */ /* 0x000fe400000e0000 */
[----:B------:R1:W-:Y:S03]  /*23e0*/  SYNCS.ARRIVE.TRANS64.RED.A1T0 RZ, [R0+URZ], RZ ;  /* 0x000000ff00ff79a7 */ /* 0x0003e600081004ff */
[----:B------:R-:W-:-:S04]  /*23f0*/  @UP1 UMOV UR31, UR5 ;  /* 0x00000005001f1c82 */ /* 0x000fc80008000000 */
[----:B------:R-:W-:-:S04]  /*2400*/  @UP1 UMOV UR37, UR7 ;  /* 0x0000000700251c82 */ /* 0x000fc80008000000 */
[----:B------:R-:W-:Y:S01]  /*2410*/  @UP1 UMOV UR36, UR4 ;  /* 0x0000000400241c82 */ /* 0x000fe20008000000 */
[----:B------:R-:W-:Y:S05]  /*2420*/  BRA.U !UP0, `(.L_x_40) ;  /* 0x0000000108d47547 */ /* 0x000fea000b800000 */
[----:B------:R-:W2:Y:S01]  /*2430*/  LDCU.128 UR16, c[0x0][0xb10] ;  /* 0x00016200ff1077ac */ /* 0x000ea20008000c00 */
[----:B------:R-:W3:Y:S01]  /*2440*/  LDCU UR12, c[0x0][0xb20] ;  /* 0x00016400ff0c77ac */ /* 0x000ee20008000800 */
[----:B------:R-:W4:Y:S01]  /*2450*/  LDCU UR20, c[0x0][0xb0c] ;  /* 0x00016180ff1477ac */ /* 0x000f220008000800 */
[----:B------:R-:W1:Y:S01]  /*2460*/  LDCU.64 UR8, c[0x0][0xb28] ;  /* 0x00016500ff0877ac */ /* 0x000e620008000a00 */
[----:B------:R-:W-:Y:S02]  /*2470*/  UISETP.NE.AND UP3, UPT, UR42, 0x1, UPT ;  /* 0x000000012a00788c */ /* 0x000fe4000bf65270 */
[----:B--2---:R-:W-:Y:S02]  /*2480*/  UIMAD.WIDE.U32 UR10, UR38, UR19, URZ ;  /* 0x00000013260a72a5 */ /* 0x004fe4000f8e00ff */
[----:B------:R-:W-:Y:S02]  /*2490*/  UIMAD.WIDE.U32 UR4, UR39, UR16, URZ ;  /* 0x00000010270472a5 */ /* 0x000fe4000f8e00ff */
[----:B------:R-:W-:-:S02]  /*24a0*/  UISETP.NE.AND UP0, UPT, UR18, 0x1, UPT ;  /* 0x000000011200788c */ /* 0x000fc4000bf05270 */
[----:B------:R-:W-:Y:S01]  /*24b0*/  UIMAD.WIDE.U32 UR22, UR31, UR19, URZ ;  /* 0x000000131f1672a5 */ /* 0x000fe2000f8e00ff */
[----:B------:R-:W-:Y:S02]  /*24c0*/  UMOV UR10, UR11 ;  /* 0x0000000b000a7c82 */ /* 0x000fe40008000000 */
[----:B------:R-:W-:Y:S01]  /*24d0*/  UMOV UR4, UR5 ;  /* 0x0000000500047c82 */ /* 0x000fe20008000000 */
[----:B---3--:R-:W-:Y:S02]  /*24e0*/  USHF.R.U32.HI UR10, URZ, UR12, UR10 ;  /* 0x0000000cff0a7299 */ /* 0x008fe4000801160a */
[----:B----4-:R-:W-:Y:S02]  /*24f0*/  UISETP.NE.AND UP2, UPT, UR20, 0x1, UPT ;  /* 0x000000011400788c */ /* 0x010fe4000bf45270 */
[----:B------:R-:W-:Y:S02]  /*2500*/  USHF.R.U32.HI UR4, URZ, UR17, UR4 ;  /* 0x00000011ff047299 */ /* 0x000fe40008011604 */
[----:B------:R-:W-:-:S02]  /*2510*/  USEL UR5, UR38, UR10, !UP0 ;  /* 0x0000000a26057287 */ /* 0x000fc4000c000000 */
[----:B------:R-:W-:Y:S02]  /*2520*/  USEL UR7, UR39, UR4, !UP2 ;  /* 0x0000000427077287 */ /* 0x000fe4000d000000 */
[----:B-1----:R-:W-:Y:S01]  /*2530*/  UIMAD.WIDE.U32 UR10, UR5, UR8, URZ ;  /* 0x00000008050a72a5 */ /* 0x002fe2000f8e00ff */
[----:B------:R-:W-:Y:S01]  /*2540*/  UMOV UR4, UR23 ;  /* 0x0000001700047c82 */ /* 0x000fe20008000000 */
[----:B------:R-:W-:Y:S02]  /*2550*/  UIMAD.WIDE.U32 UR14, UR37, UR16, URZ ;  /* 0x00000010250e72a5 */ /* 0x000fe4000f8e00ff */
[----:B------:R-:W-:-:S03]  /*2560*/  UIMAD.WIDE.U32 UR22, UR7, UR8, URZ ;  /* 0x00000008071672a5 */ /* 0x000fc6000f8e00ff */
[----:B------:R-:W-:Y:S01]  /*2570*/  UMOV UR10, UR11 ;  /* 0x0000000b000a7c82 */ /* 0x000fe20008000000 */
[----:B------:R-:W-:Y:S02]  /*2580*/  USHF.R.U32.HI UR4, URZ, UR12, UR4 ;  /* 0x0000000cff047299 */ /* 0x000fe40008011604 */
[----:B------:R-:W-:Y:S01]  /*2590*/  @UP3 USHF.R.U32.HI UR5, URZ, UR9, UR10 ;  /* 0x00000009ff053299 */ /* 0x000fe2000801160a */
[----:B------:R-:W-:Y:S01]  /*25a0*/  UMOV UR14, UR15 ;  /* 0x0000000f000e7c82 */ /* 0x000fe20008000000 */
[----:B------:R-:W-:Y:S01]  /*25b0*/  UMOV UR22, UR23 ;  /* 0x0000001700167c82 */ /* 0x000fe20008000000 */
[----:B------:R-:W-:Y:S02]  /*25c0*/  USHF.R.U32.HI UR17, URZ, UR17, UR14 ;  /* 0x00000011ff117299 */ /* 0x000fe4000801160e */
[----:B------:R-:W-:Y:S02]  /*25d0*/  USEL UR4, UR31, UR4, !UP0 ;  /* 0x000000041f047287 */ /* 0x000fe4000c000000 */
[----:B------:R-:W-:-:S02]  /*25e0*/  @UP3 USHF.R.U32.HI UR7, URZ, UR9, UR22 ;  /* 0x00000009ff073299 */ /* 0x000fc40008011616 */
[----:B------:R-:W-:Y:S02]  /*25f0*/  UIMAD UR10, UR42, UR5, URZ ;  /* 0x000000052a0a72a4 */ /* 0x000fe4000f8e02ff */
[----:B------:R-:W-:Y:S02]  /*2600*/  USEL UR5, UR37, UR17, !UP2 ;  /* 0x0000001125057287 */ /* 0x000fe4000d000000 */
[----:B------:R-:W-:Y:S02]  /*2610*/  UIMAD UR12, UR42, UR7, URZ ;  /* 0x000000072a0c72a4 */ /* 0x000fe4000f8e02ff */
[----:B------:R-:W-:Y:S02]  /*2620*/  UISETP.GE.AND UP0, UPT, UR4, UR10, UPT ;  /* 0x0000000a0400728c */ /* 0x000fe4000bf06270 */
[----:B------:R-:W-:Y:S02]  /*2630*/  UIMAD.WIDE.U32 UR10, UR4, UR8, URZ ;  /* 0x00000008040a72a5 */ /* 0x000fe4000f8e00ff */
[----:B------:R-:W-:-:S02]  /*2640*/  UISETP.GE.OR UP0, UPT, UR5, UR12, UP0 ;  /* 0x0000000c0500728c */ /* 0x000fc40008706670 */
[----:B------:R-:W-:Y:S02]  /*2650*/  UIMAD.WIDE.U32 UR14, UR5, UR8, URZ ;  /* 0x00000008050e72a5 */ /* 0x000fe4000f8e00ff */
[----:B------:R-:W-:Y:S01]  /*2660*/  UIADD3 UR12, UPT, UPT, -UR5, URZ, URZ ;  /* 0x000000ff050c7290 */ /* 0x000fe2000fffe1ff */
[----:B------:R-:W-:Y:S01]  /*2670*/  UMOV UR10, UR11 ;  /* 0x0000000b000a7c82 */ /* 0x000fe20008000000 */
[----:B------:R-:W-:Y:S02]  /*2680*/  UIADD3 UR11, UPT, UPT, -UR4, URZ, URZ ;  /* 0x000000ff040b7290 */ /* 0x000fe4000fffe1ff */
[----:B------:R-:W-:-:S03]  /*2690*/  USHF.R.U32.HI UR10, URZ, UR9, UR10 ;  /* 0x00000009ff0a7299 */ /* 0x000fc6000801160a */
[----:B------:R-:W-:Y:S01]  /*26a0*/  @!UP0 UMOV UR8, UR15 ;  /* 0x0000000f00088c82 */ /* 0x000fe20008000000 */
[----:B------:R-:W-:Y:S02]  /*26b0*/  UIMAD UR11, UR18, UR11, UR31 ;  /* 0x0000000b120b72a4 */ /* 0x000fe4000f8e021f */
[----:B------:R-:W-:Y:S02]  /*26c0*/  USEL UR10, UR4, UR10, !UP3 ;  /* 0x0000000a040a7287 */ /* 0x000fe4000d800000 */
[----:B------:R-:W-:Y:S02]  /*26d0*/  @!UP0 USHF.R.U32.HI UR8, URZ, UR9, UR8 ;  /* 0x00000009ff088299 */ /* 0x000fe40008011608 */
[----:B------:R-:W-:Y:S02]  /*26e0*/  UIADD3 UR9, UPT, UPT, -UR10, URZ, URZ ;  /* 0x000000ff0a097290 */ /* 0x000fe4000fffe1ff */
[----:B------:R-:W-:Y:S02]  /*26f0*/  @!UP0 USEL UR8, UR5, UR8, !UP3 ;  /* 0x0000000805088287 */ /* 0x000fe4000d800000 */
[----:B------:R-:W-:-:S02]  /*2700*/  UIMAD UR9, UR42, UR9, UR4 ;  /* 0x000000092a0972a4 */ /* 0x000fc4000f8e0204 */
[----:B------:R-:W-:Y:S02]  /*2710*/  @!UP0 UIADD3 UR10, UPT, UPT, UR10, -UR8, URZ ;  /* 0x800000080a0a8290 */ /* 0x000fe4000fffe0ff */
[----:B------:R-:W-:Y:S02]  /*2720*/  @!UP0 UIMAD UR8, UR9, UR7, UR8 ;  /* 0x00000007090882a4 */ /* 0x000fe4000f8e0208 */
[----:B------:R-:W-:Y:S02]  /*2730*/  @!UP0 UIMAD UR4, UR42, UR10, UR5 ;  /* 0x0000000a2a0482a4 */ /* 0x000fe4000f8e0205 */
[----:B------:R-:W-:Y:S02]  /*2740*/  UIMAD UR7, UR20, UR12, UR37 ;  /* 0x0000000c140772a4 */ /* 0x000fe4000f8e0225 */
[----:B------:R-:W-:Y:S01]  /*2750*/  UIMAD UR31, UR4, UR18, UR11 ;  /* 0x00000012041f72a4 */ /* 0x000fe2000f8e020b */
[----:B------:R-:W-:Y:S02]  /*2760*/  @!UP0 UMOV UR5, UR8 ;  /* 0x0000000800058c82 */ /* 0x000fe40008000000 */
[----:B------:R-:W-:-:S12]  /*2770*/  UIMAD UR37, UR5, UR20, UR7 ;  /* 0x00000014052572a4 */ /* 0x000fd8000f8e0207 */
.L_x_40:
[----:B------:R-:W3:Y:S02]  /*2780*/  LDCU UR4, c[0x0][0xb30] ;  /* 0x00016600ff0477ac */ /* 0x000ee40008000800 */
[----:B---3--:R-:W-:-:S09]  /*2790*/  UISETP.NE.AND UP0, UPT, UR4, 0x1, UPT ;  /* 0x000000010400788c */ /* 0x008fd2000bf05270 */
[----:B------:R-:W-:Y:S05]  /*27a0*/  BRA.U UP0, `(.L_x_41) ;  /* 0x0000000100447547 */ /* 0x000fea000b800000 */
[----:B------:R-:W3:Y:S01]  /*27b0*/  LDCU.128 UR16, c[0x0][0xb10] ;  /* 0x00016200ff1077ac */ /* 0x000ee20008000c00 */
[----:B------:R-:W4:Y:S01]  /*27c0*/  LDCU UR10, c[0x0][0xb0c] ;  /* 0x00016180ff0a77ac */ /* 0x000f220008000800 */
[----:B------:R-:W1:Y:S01]  /*27d0*/  LDCU UR7, c[0x0][0xb20] ;  /* 0x00016400ff0777ac */ /* 0x000e620008000800 */
[----:B---3--:R-:W-:Y:S02]  /*27e0*/  UIMAD.WIDE.U32 UR8, UR37, UR16, URZ ;  /* 0x00000010250872a5 */ /* 0x008fe4000f8e00ff */
[----:B------:R-:W-:Y:S02]  /*27f0*/  UIMAD.WIDE.U32 UR4, UR31, UR19, URZ ;  /* 0x000000131f0472a5 */ /* 0x000fe4000f8e00ff */
[----:B----4-:R-:W-:Y:S02]  /*2800*/  UISETP.NE.AND UP2, UPT, UR10, 0x1, UPT ;  /* 0x000000010a00788c */ /* 0x010fe4000bf45270 */
[----:B------:R-:W-:Y:S01]  /*2810*/  UISETP.NE.AND UP0, UPT, UR18, 0x1, UPT ;  /* 0x000000011200788c */ /* 0x000fe2000bf05270 */
[----:B------:R-:W-:-:S02]  /*2820*/  UMOV UR8, UR9 ;  /* 0x0000000900087c82 */ /* 0x000fc40008000000 */
[----:B------:R-:W-:Y:S01]  /*2830*/  UMOV UR4, UR5 ;  /* 0x0000000500047c82 */ /* 0x000fe20008000000 */
[----:B------:R-:W-:Y:S02]  /*2840*/  USHF.R.U32.HI UR17, URZ, UR17, UR8 ;  /* 0x00000011ff117299 */ /* 0x000fe40008011608 */
[----:B-1----:R-:W-:Y:S02]  /*2850*/  USHF.R.U32.HI UR4, URZ, UR7, UR4 ;  /* 0x00000007ff047299 */ /* 0x002fe40008011604 */
[----:B------:R-:W-:Y:S02]  /*2860*/  USEL UR5, UR37, UR17, !UP2 ;  /* 0x0000001125057287 */ /* 0x000fe4000d000000 */
[----:B------:R-:W-:-:S04]  /*2870*/  USEL UR4, UR31, UR4, !UP0 ;  /* 0x000000041f047287 */ /* 0x000fc8000c000000 */
[----:B------:R-:W-:Y:S02]  /*2880*/  UIADD3 UR7, UPT, UPT, UR5, -UR4, URZ ;  /* 0x8000000405077290 */ /* 0x000fe4000fffe0ff */
[----:B------:R-:W-:Y:S02]  /*2890*/  UIADD3 UR4, UPT, UPT, -UR5, UR4, URZ ;  /* 0x0000000405047290 */ /* 0x000fe4000fffe1ff */
[----:B------:R-:W-:Y:S02]  /*28a0*/  UIMAD UR31, UR7, UR18, UR31 ;  /* 0x00000012071f72a4 */ /* 0x000fe4000f8e021f */
[----:B------:R-:W-:-:S12]  /*28b0*/  UIMAD UR37, UR4, UR10, UR37 ;  /* 0x0000000a042572a4 */ /* 0x000fd8000f8e0225 */
.L_x_41:
[----:B------:R-:W-:Y:S01]  /*28c0*/  VIADD R11, R11, 0x1 ;  /* 0x000000010b0b7836 */ /* 0x000fe20000000000 */
[----:B------:R-:W-:Y:S01]  /*28d0*/  R2UR UR4, R58 ;  /* 0x000000003a0472ca */ /* 0x000fe200000e0000 */
[----:B------:R-:W-:Y:S01]  /*28e0*/  UIADD3 UR25, UPT, UPT, UR31, UR63, URZ ;  /* 0x0000003f1f197290 */ /* 0x000fe2000fffe0ff */
[----:B------:R-:W-:Y:S02]  /*28f0*/  PLOP3.LUT P1, PT, PT, PT, PT, 0x80, 0x8 ;  /* 0x000000000008781c */ /* 0x000fe40003f2f070 */
[----:B------:R-:W-:-:S04]  /*2900*/  ISETP.NE.AND P0, PT, R11, 0x2, PT ;  /* 0x000000020b00780c */ /* 0x000fc80003f05270 */
[----:B------:R-:W-:Y:S02]  /*2910*/  SEL R3, RZ, 0x1, P0 ;  /* 0x00000001ff037807 */ /* 0x000fe40000000000 */
[----:B------:R-:W-:Y:S02]  /*2920*/  SEL R11, R11, RZ, P0 ;  /* 0x000000ff0b0b7207 */ /* 0x000fe40000000000 */
[----:B------:R-:W-:Y:S01]  /*2930*/  LOP3.LUT R10, R10, R3, RZ, 0x3c, !PT ;  /* 0x000000030a0a7212 */ /* 0x000fe200078e3cff */
[----:B------:R-:W-:Y:S01]  /*2940*/  UIADD3 UR20, UPT, UPT, UR37, UR4, URZ ;  /* 0x0000000425147290 */ /* 0x000fe2000fffe0ff */
[----:B------:R-:W-:Y:S11]  /*2950*/  BRA.U UP1, `(.L_x_42) ;  /* 0xfffffff1013c7547 */ /* 0x000ff6000b83ffff */
[----:B------:R-:W-:Y:S01]  /*2960*/  UIADD3 UR13, UPT, UPT, UR13, 0x20, URZ ;  /* 0x000000200d0d7890 */ /* 0x000fe2000fffe0ff */
[----:B------:R-:W-:-:S03]  /*2970*/  SHF.L.U32 R3, R12, 0x1f, RZ ;  /* 0x0000001f0c037819 */ /* 0x000fc600000006ff */
[----:B------:R-:W-:-:S09]  /*2980*/  ULEA UR4, UR6, UR13, 0x3 ;  /* 0x0000000d06047291 */ /* 0x000fd2000f8e18ff */
[----:B------:R-:W3:Y:S02]  /*2990*/  SYNCS.PHASECHK.TRANS64.TRYWAIT P0, [UR4], R3 ;  /* 0x00000003ff0075a7 */ /* 0x000ee40008001104 */
[----:B---3--:R-:W-:Y:S05]  /*29a0*/  @!P0 BRA `(.L_x_43) ;  /* 0x0000005400a08947 */ /* 0x008fea0003800000 */
.L_x_138:
[----:B------:R-:W-:-:S04]  /*29b0*/  UIADD3 UR4, UPT, UPT, UR6, 0x1, URZ ;  /* 0x0000000106047890 */ /* 0x000fc8000fffe0ff */
[----:B------:R-:W-:-:S04]  /*29c0*/  UISETP.NE.AND UP0, UPT, UR4, 0x4, UPT ;  /* 0x000000040400788c */ /* 0x000fc8000bf05270 */
[----:B------:R-:W-:Y:S02]  /*29d0*/  USEL UR6, URZ, 0x1, UP0 ;  /* 0x00000001ff067887 */ /* 0x000fe40008000000 */
[----:B------:R-:W-:-:S04]  /*29e0*/  USEL UR4, UR4, URZ, UP0 ;  /* 0x000000ff04047287 */ /* 0x000fc80008000000 */
[----:B------:R-:W-:Y:S01]  /*29f0*/  ULEA UR5, UR4, UR13, 0x3 ;  /* 0x0000000d04057291 */ /* 0x000fe2000f8e18ff */
[----:B------:R-:W-:-:S04]  /*2a00*/  LOP3.LUT R2, R12, UR6, RZ, 0x3c, !PT ;  /* 0x000000060c027c12 */ /* 0x000fc8000f8e3cff */
[----:B-1----:R-:W-:-:S04]  /*2a10*/  SHF.L.U32 R3, R2, 0x1f, RZ ;  /* 0x0000001f02037819 */ /* 0x002fc800000006ff */
[----:B------:R-:W1:Y:S02]  /*2a20*/  SYNCS.PHASECHK.TRANS64.TRYWAIT P0, [UR5], R3 ;  /* 0x00000003ff0075a7 */ /* 0x000e640008001105 */
[----:B-1----:R-:W-:Y:S05]  /*2a30*/  @!P0 BRA `(.L_x_44) ;  /* 0x0000005400948947 */ /* 0x002fea0003800000 */
.L_x_140:
        /* <DEDUP_REMOVED lines=9> */
.L_x_142:
[----:B------:R-:W-:-:S04]  /*2ad0*/  UIADD3 UR4, UPT, UPT, UR4, 0x1, URZ ;  /* 0x0000000104047890 */ /* 0x000fc8000fffe0ff */
[----:B------:R-:W-:-:S04]  /*2ae0*/  UISETP.NE.AND UP0, UPT, UR4, 0x4, UPT ;  /* 0x000000040400788c */ /* 0x000fc8000bf05270 */
[----:B------:R-:W-:Y:S02]  /*2af0*/  USEL UR5, URZ, 0x1, UP0 ;  /* 0x00000001ff057887 */ /* 0x000fe40008000000 */
[----:B------:R-:W-:-:S04]  /*2b00*/  USEL UR4, UR4, URZ, UP0 ;  /* 0x000000ff04047287 */ /* 0x000fc80008000000 */
[----:B------:R-:W-:Y:S01]  /*2b10*/  ULEA UR4, UR4, UR13, 0x3 ;  /* 0x0000000d04047291 */ /* 0x000fe2000f8e18ff */
[----:B-1----:R-:W-:-:S04]  /*2b20*/  LOP3.LUT R3, R2, UR5, RZ, 0x3c, !PT ;  /* 0x0000000502037c12 */ /* 0x002fc8000f8e3cff */
[----:B------:R-:W-:Y:S01]  /*2b30*/  SHF.L.U32 R3, R3, 0x1f, RZ ;  /* 0x0000001f03037819 */ /* 0x000fe200000006ff */
[----:B------:R-:W-:-:S07]  /*2b40*/  IMAD.U32 R0, RZ, RZ, UR4 ;  /* 0x00000004ff007e24 */ /* 0x000fce000f8e00ff */
.L_x_46:
[----:B-1----:R1:W3:Y:S02]  /*2b50*/  SYNCS.PHASECHK.TRANS64.TRYWAIT P0, [R0+URZ], R3 ;  /* 0x00000003000075a7 */ /* 0x0022e400080011ff */
[----:B---3--:R-:W-:Y:S05]  /*2b60*/  @!P0 NANOSLEEP.SYNCS 0x989680 ;  /* 0x009896800000895d */ /* 0x008fea0003900000 */
[----:B------:R-:W3:Y:S02]  /*2b70*/  @!P0 SYNCS.PHASECHK.TRANS64 P0, [R0+URZ], R3 ;  /* 0x00000003000085a7 */ /* 0x000ee400080010ff */
[----:B--23--:R-:W-:Y:S05]  /*2b80*/  @P0 EXIT ;  /* 0x000000000000094d */ /* 0x00cfea0003800000 */
[----:B------:R-:W-:Y:S05]  /*2b90*/  BRA `(.L_x_46) ;  /* 0xfffffffc00ec7947 */ /* 0x000fea000383ffff */
.L_x_22:
[----:B------:R-:W1:Y:S02]  /*2ba0*/  S2UR UR4, SR_CgaCtaId ;  /* 0x00000000000479c3 */ /* 0x000e640000008800 */
[----:B-1----:R-:W-:-:S04]  /*2bb0*/  UISETP.NE.AND UP0, UPT, UR4, URZ, UPT ;  /* 0x000000ff0400728c */ /* 0x002fc8000bf05270 */
[----:B------:R-:W-:-:S09]  /*2bc0*/  UISETP.NE.OR UP0, UPT, UR13, 0x1, UP0 ;  /* 0x000000010d00788c */ /* 0x000fd20008705670 */
[----:B------:R-:W-:Y:S05]  /*2bd0*/  BRA.U UP0, `(.L_x_47) ;  /* 0x00000005004c7547 */ /* 0x000fea000b800000 */
[----:B------:R-:W1:Y:S01]  /*2be0*/  S2UR UR5, SR_CgaCtaId ;  /* 0x00000000000579c3 */ /* 0x000e620000008800 */
[----:B------:R-:W-:Y:S01]  /*2bf0*/  UMOV UR4, 0x400 ;  /* 0x0000040000047882 */ /* 0x000fe20000000000 */
[----:B------:R-:W-:Y:S01]  /*2c00*/  ISETP.GE.U32.AND P2, PT, R0, 0x4, PT ;  /* 0x000000040000780c */ /* 0x000fe20003f46070 */
[----:B------:R-:W-:Y:S01]  /*2c10*/  IMAD.MOV.U32 R12, RZ, RZ, 0x1 ;  /* 0x00000001ff0c7424 */ /* 0x000fe200078e00ff */
[----:B------:R-:W-:Y:S02]  /*2c20*/  CS2R R10, SRZ ;  /* 0x00000000000a7805 */ /* 0x000fe4000001ff00 */
[----:B------:R-:W-:Y:S01]  /*2c30*/  CS2R R8, SRZ ;  /* 0x0000000000087805 */ /* 0x000fe2000001ff00 */
[----:B-1----:R-:W-:-:S03]  /*2c40*/  ULEA UR6, UR5, UR4, 0x18 ;  /* 0x0000000405067291 */ /* 0x002fc6000f8ec0ff */
[----:B------:R-:W-:-:S09]  /*2c50*/  UMOV UR5, URZ ;  /* 0x000000ff00057c82 */ /* 0x000fd20008000000 */
.L_x_51:
[----:B------:R-:W-:Y:S02]  /*2c60*/  LEA R2, R8, UR6, 0x3 ;  /* 0x0000000608027c11 */ /* 0x000fe4000f8e18ff */
[----:B------:R-:W-:-:S03]  /*2c70*/  SHF.L.U32 R5, R9, 0x1f, RZ ;  /* 0x0000001f09057819 */ /* 0x000fc600000006ff */
[----:B------:R-:W-:Y:S01]  /*2c80*/  VIADD R4, R2, 0xf0 ;  /* 0x000000f002047836 */ /* 0x000fe20000000000 */
[----:B------:R-:W1:Y:S02]  /*2c90*/  SYNCS.PHASECHK.TRANS64.TRYWAIT P0, [R2+URZ+0xe0], R5 ;  /* 0x0000e005020075a7 */ /* 0x000e6400080011ff */
[----:B-1----:R-:W-:Y:S05]  /*2ca0*/  @!P0 BRA `(.L_x_48) ;  /* 0x0000005400288947 */ /* 0x002fea0003800000 */
.L_x_143:
[----:B------:R-:W-:Y:S01]  /*2cb0*/  ULEA UR4, UR5, UR6, 0x3 ;  /* 0x0000000605047291 */ /* 0x000fe2000f8e18ff */
[----:B------:R-:W-:Y:S02]  /*2cc0*/  PRMT R4, RZ, 0x654, R4 ;  /* 0x00000654ff047816 */ /* 0x000fe40000000004 */
[----:B-1----:R-:W-:Y:S01]  /*2cd0*/  SHF.L.U32 R5, R12, 0x1f, RZ ;  /* 0x0000001f0c057819 */ /* 0x002fe200000006ff */
[----:B------:R-:W-:Y:S01]  /*2ce0*/  UIADD3 UR7, UPT, UPT, UR4, 0x80, URZ ;  /* 0x0000008004077890 */ /* 0x000fe2000fffe0ff */
[----:B------:R1:W-:Y:S05]  /*2cf0*/  SYNCS.ARRIVE.TRANS64.RED.A1T0 RZ, [R4+URZ], RZ ;  /* 0x000000ff04ff79a7 */ /* 0x0003ea00081004ff */
[----:B------:R-:W-:Y:S01]  /*2d00*/  IMAD.U32 R7, RZ, RZ, UR7 ;  /* 0x00000007ff077e24 */ /* 0x000fe2000f8e00ff */
[----:B------:R-:W2:Y:S04]  /*2d10*/  SYNCS.PHASECHK.TRANS64.TRYWAIT P0, [UR4+0x90], R5 ;  /* 0x00009005ff0075a7 */ /* 0x000ea80008001104 */
[----:B------:R-:W-:Y:S01]  /*2d20*/  PRMT R6, R0, 0x654, R7 ;  /* 0x0000065400067816 */ /* 0x000fe20000000007 */
[----:B-1----:R-:W-:Y:S01]  /*2d30*/  @!P2 IMAD.MOV.U32 R4, RZ, RZ, 0x10 ;  /* 0x00000010ff04a424 */ /* 0x002fe200078e00ff */
[----:B--2---:R-:W-:Y:S06]  /*2d40*/  @!P0 BRA `(.L_x_49) ;  /* 0x0000005400148947 */ /* 0x004fec0003800000 */
.L_x_145:
[----:B------:R-:W-:Y:S01]  /*2d50*/  ULEA UR8, UR5, UR6, 0x4 ;  /* 0x0000000605087291 */ /* 0x000fe2000f8e20ff */
[----:B------:R-:W-:Y:S01]  /*2d60*/  SEL R3, R6, R3, !P2 ;  /* 0x0000000306037207 */ /* 0x000fe20005000000 */
[----:B------:R-:W-:Y:S01]  /*2d70*/  UIADD3 UR9, UPT, UPT, UR4, 0x80, URZ ;  /* 0x0000008004097890 */ /* 0x000fe2000fffe0ff */
[----:B-1----:R-:W-:Y:S01]  /*2d80*/  LEA R2, R11, UR6, 0x3 ;  /* 0x000000060b027c11 */ /* 0x002fe2000f8e18ff */
[----:B------:R-:W-:Y:S01]  /*2d90*/  UIADD3 UR8, UPT, UPT, UR8, 0x110, URZ ;  /* 0x0000011008087890 */ /* 0x000fe2000fffe0ff */
[----:B------:R-:W-:Y:S01]  /*2da0*/  SHF.L.U32 R5, R10, 0x1f, RZ ;  /* 0x0000001f0a057819 */ /* 0x000fe200000006ff */
[----:B------:R1:W-:Y:S01]  /*2db0*/  @!P2 SYNCS.ARRIVE.TRANS64.RED RZ, [R3+URZ], R4 ;  /* 0x0000000403ffa9a7 */ /* 0x0003e200080004ff */
[----:B------:R-:W-:Y:S01]  /*2dc0*/  UIADD3 UR4, UPT, UPT, UR5, 0x1, URZ ;  /* 0x0000000105047890 */ /* 0x000fe2000fffe0ff */
[----:B------:R-:W-:-:S03]  /*2dd0*/  VIADD R8, R8, 0x1 ;  /* 0x0000000108087836 */ /* 0x000fc60000000000 */
[----:B------:R-:W-:Y:S02]  /*2de0*/  UISETP.NE.AND UP0, UPT, UR4, 0x2, UPT ;  /* 0x000000020400788c */ /* 0x000fe4000bf05270 */
[----:B------:R-:W-:Y:S06]  /*2df0*/  UGETNEXTWORKID.BROADCAST [UR8], [UR9] ;  /* 0x00000000080073ca */ /* 0x000fec0008000100 */
[----:B------:R-:W-:Y:S01]  /*2e00*/  USEL UR7, URZ, 0x1, UP0 ;  /* 0x00000001ff077887 */ /* 0x000fe20008000000 */
[----:B------:R-:W-:Y:S01]  /*2e10*/  ISETP.NE.AND P0, PT, R8, 0x2, PT ;  /* 0x000000020800780c */ /* 0x000fe20003f05270 */
[----:B------:R-:W-:Y:S01]  /*2e20*/  USEL UR5, UR4, URZ, UP0 ;  /* 0x000000ff04057287 */ /* 0x000fe20008000000 */
[----:B------:R-:W2:Y:S03]  /*2e30*/  SYNCS.PHASECHK.TRANS64.TRYWAIT P1, [R2+URZ+0x80], R5 ;  /* 0x00008005020075a7 */ /* 0x000ea600080211ff */
[----:B------:R-:W-:Y:S01]  /*2e40*/  LOP3.LUT R12, R12, UR7, RZ, 0x3c, !PT ;  /* 0x000000070c0c7c12 */ /* 0x000fe2000f8e3cff */
[----:B-12---:R-:W-:Y:S07]  /*2e50*/  @!P1 BRA `(.L_x_50) ;  /* 0x0000005000e89947 */ /* 0x006fee0003800000 */
.L_x_146:
[C---:B------:R-:W-:Y:S01]  /*2e60*/  LEA R4, R11.reuse, UR6, 0x4 ;  /* 0x000000060b047c11 */ /* 0x040fe2000f8e20ff */
[----:B-1----:R-:W-:Y:S01]  /*2e70*/  VIADD R2, R2, 0x90 ;  /* 0x0000009002027836 */ /* 0x002fe20000000000 */
[----:B------:R-:W-:Y:S01]  /*2e80*/  SEL R8, R8, RZ, P0 ;  /* 0x000000ff08087207 */ /* 0x000fe20000000000 */
[----:B------:R-:W-:-:S03]  /*2e90*/  VIADD R11, R11, 0x1 ;  /* 0x000000010b0b7836 */ /* 0x000fc60000000000 */
[----:B------:R-:W1:Y:S01]  /*2ea0*/  LDS.128 R4, [R4+0x110] ;  /* 0x0001100004047984 */ /* 0x000e620000000c00 */
[----:B------:R-:W-:Y:S02]  /*2eb0*/  PRMT R2, RZ, 0x654, R2 ;  /* 0x00000654ff027816 */ /* 0x000fe40000000002 */
[C---:B------:R-:W-:Y:S01]  /*2ec0*/  ISETP.NE.AND P1, PT, R11.reuse, 0x2, PT ;  /* 0x000000020b00780c */ /* 0x040fe20003f25270 */
[----:B------:R-:W-:Y:S01]  /*2ed0*/  @!PT LDS RZ, [RZ] ;  /* 0x00000000fffff984 */ /* 0x000fe20000000800 */
[----:B------:R-:W-:Y:S01]  /*2ee0*/  @!PT LDS RZ, [RZ] ;  /* 0x00000000fffff984 */ /* 0x000fe20000000800 */
[----:B------:R-:W-:Y:S01]  /*2ef0*/  @!PT LDS RZ, [RZ] ;  /* 0x00000000fffff984 */ /* 0x000fe20000000800 */
[----:B------:R-:W-:Y:S01]  /*2f00*/  @!PT LDS RZ, [RZ] ;  /* 0x00000000fffff984 */ /* 0x000fe20000000800 */
[----:B------:R2:W-:Y:S06]  /*2f10*/  MEMBAR.ALL.CTA ;  /* 0x0000000000007992 */ /* 0x0005ec0000008000 */
[----:B--2---:R-:W2:Y:S01]  /*2f20*/  FENCE.VIEW.ASYNC.S ;  /* 0x00000000000073c6 */ /* 0x004ea20000000000 */
[----:B------:R-:W-:Y:S01]  /*2f30*/  SEL R11, R11, RZ, P1 ;  /* 0x000000ff0b0b7207 */ /* 0x000fe20000800000 */
[----:B--2---:R2:W-:Y:S01]  /*2f40*/  SYNCS.ARRIVE.TRANS64.RED.A1T0 RZ, [R2+URZ], RZ ;  /* 0x000000ff02ff79a7 */ /* 0x0045e200081004ff */
[----:B-1----:R-:W-:-:S02]  /*2f50*/  LOP3.LUT P3, RZ, R6, 0x1, RZ, 0xc0, !PT ;  /* 0x0000000106ff7812 */ /* 0x002fc4000786c0ff */
[----:B------:R-:W-:-:S04]  /*2f60*/  SEL R5, RZ, 0x1, P1 ;  /* 0x00000001ff057807 */ /* 0x000fc80000800000 */
[----:B------:R-:W-:Y:S02]  /*2f70*/  LOP3.LUT R10, R10, R5, RZ, 0x3c, !PT ;  /* 0x000000050a0a7212 */ /* 0x000fe400078e3cff */
[----:B--2---:R-:W-:-:S04]  /*2f80*/  SEL R2, RZ, 0x1, P0 ;  /* 0x00000001ff027807 */ /* 0x004fc80000000000 */
[----:B------:R-:W-:Y:S01]  /*2f90*/  LOP3.LUT R9, R9, R2, RZ, 0x3c, !PT ;  /* 0x0000000209097212 */ /* 0x000fe200078e3cff */
[----:B------:R-:W-:Y:S06]  /*2fa0*/  @P3 BRA `(.L_x_51) ;  /* 0xfffffffc002c3947 */ /* 0x000fec000383ffff */
[----:B------:R-:W-:Y:S01]  /*2fb0*/  ULEA UR4, UR5, UR6, 0x3 ;  /* 0x0000000605047291 */ /* 0x000fe2000f8e18ff */
[----:B------:R-:W-:-:S08]  /*2fc0*/  SHF.L.U32 R3, R12, 0x1f, RZ ;  /* 0x0000001f0c037819 */ /* 0x000fd000000006ff */
[----:B------:R-:W1:Y:S02]  /*2fd0*/  SYNCS.PHASECHK.TRANS64 P0, [UR4+0x90], R3 ;  /* 0x00009003ff0075a7 */ /* 0x000e640008001004 */
[----:B-1----:R-:W-:Y:S05]  /*2fe0*/  @P0 BRA `(.L_x_52) ;  /* 0x0000000000080947 */ /* 0x002fea0003800000 */
[----:B------:R-:W1:Y:S02]  /*2ff0*/  SYNCS.PHASECHK.TRANS64.TRYWAIT P0, [UR4+0x90], R3 ;  /* 0x00009003ff0075a7 */ /* 0x000e640008001104 */
[----:B-1----:R-:W-:Y:S05]  /*3000*/  @!P0 BRA `(.L_x_53) ;  /* 0x0000005000908947 */ /* 0x002fea0003800000 */
.L_x_52:
[----:B------:R-:W-:-:S04]  /*3010*/  UIADD3 UR7, UPT, UPT, UR5, 0x1, URZ ;  /* 0x0000000105077890 */ /* 0x000fc8000fffe0ff */
[----:B------:R-:W-:-:S04]  /*3020*/  UISETP.NE.AND UP0, UPT, UR7, 0x2, UPT ;  /* 0x000000020700788c */ /* 0x000fc8000bf05270 */
[----:B------:R-:W-:Y:S02]  /*3030*/  USEL UR8, URZ, 0x1, UP0 ;  /* 0x00000001ff087887 */ /* 0x000fe40008000000 */
[----:B------:R-:W-:-:S04]  /*3040*/  USEL UR7, UR7, URZ, UP0 ;  /* 0x000000ff07077287 */ /* 0x000fc80008000000 */
[----:B------:R-:W-:Y:S01]  /*3050*/  ULEA UR7, UR7, UR6, 0x3 ;  /* 0x0000000607077291 */ /* 0x000fe2000f8e18ff */
[----:B-1----:R-:W-:-:S04]  /*3060*/  LOP3.LUT R3, R12, UR8, RZ, 0x3c, !PT ;  /* 0x000000080c037c12 */ /* 0x002fc8000f8e3cff */
[----:B------:R-:W-:-:S04]  /*3070*/  SHF.L.U32 R0, R3, 0x1f, RZ ;  /* 0x0000001f03007819 */ /* 0x000fc800000006ff */
[----:B------:R-:W1:Y:S02]  /*3080*/  SYNCS.PHASECHK.TRANS64 P0, [UR7+0x90], R0 ;  /* 0x00009000ff0075a7 */ /* 0x000e640008001007 */
[----:B-1----:R-:W-:Y:S05]  /*3090*/  @P0 EXIT ;  /* 0x000000000000094d */ /* 0x002fea0003800000 */
[----:B------:R-:W-:Y:S02]  /*30a0*/  SHF.L.U32 R3, R3, 0x1f, RZ ;  /* 0x0000001f03037819 */ /* 0x000fe400000006ff */
[----:B------:R-:W-:-:S07]  /*30b0*/  MOV R0, UR7 ;  /* 0x0000000700007c02 */ /* 0x000fce0008000f00 */
.L_x_54:
[----:B-1----:R1:W2:Y:S02]  /*30c0*/  SYNCS.PHASECHK.TRANS64.TRYWAIT P0, [R0+URZ+0x90], R3 ;  /* 0x00009003000075a7 */ /* 0x0022a400080011ff */
[----:B--2---:R-:W-:Y:S05]  /*30d0*/  @!P0 NANOSLEEP.SYNCS 0x989680 ;  /* 0x009896800000895d */ /* 0x004fea0003900000 */
[----:B------:R-:W2:Y:S02]  /*30e0*/  @!P0 SYNCS.PHASECHK.TRANS64 P0, [R0+URZ+0x90], R3 ;  /* 0x00009003000085a7 */ /* 0x000ea400080010ff */
[----:B--2---:R-:W-:Y:S05]  /*30f0*/  @P0 EXIT ;  /* 0x000000000000094d */ /* 0x004fea0003800000 */
[----:B------:R-:W-:Y:S05]  /*3100*/  BRA `(.L_x_54) ;  /* 0xfffffffc00ec7947 */ /* 0x000fea000383ffff */
.L_x_47:
[----:B------:R-:W-:Y:S05]  /*3110*/  BRA.U UP4, `(.L_x_55) ;  /* 0x0000001104dc7547 */ /* 0x000fea000b800000 */
[----:B------:R-:W1:Y:S01]  /*3120*/  S2UR UR7, SR_CgaCtaId ;  /* 0x00000000000779c3 */ /* 0x000e620000008800 */
[----:B------:R-:W-:Y:S01]  /*3130*/  UMOV UR4, 0x40 ;  /* 0x0000004000047882 */ /* 0x000fe20000000000 */
[----:B------:R-:W-:Y:S01]  /*3140*/  NOP ;  /* 0x0000000000007918 */ /* 0x000fe20000000000 */
[----:B------:R-:W-:Y:S01]  /*3150*/  UMOV UR6, 0x400 ;  /* 0x0000040000067882 */ /* 0x000fe20000000000 */
[----:B-1----:R-:W-:Y:S02]  /*3160*/  ULEA UR5, UR7, UR4, 0x18 ;  /* 0x0000000407057291 */ /* 0x002fe4000f8ec0ff */
[----:B------:R-:W-:-:S07]  /*3170*/  ULEA UR6, UR7, UR6, 0x18 ;  /* 0x0000000607067291 */ /* 0x000fce000f8ec0ff */
[----:B------:R-:W1:Y:S02]  /*3180*/  LDS.U8 R0, [UR5+0x1c] ;  /* 0x00001c05ff007984 */ /* 0x000e640008000000 */
[----:B-1----:R-:W-:-:S13]  /*3190*/  ISETP.NE.AND P0, PT, R0, RZ, PT ;  /* 0x000000ff0000720c */ /* 0x002fda0003f05270 */
[----:B------:R-:W-:Y:S05]  /*31a0*/  @P0 BRA `(.L_x_56) ;  /* 0x0000000400080947 */ /* 0x000fea0003800000 */
[----:B------:R-:W-:Y:S02]  /*31b0*/  UISETP.NE.U32.AND UP1, UPT, UR46, 0x1, UPT ;  /* 0x000000012e00788c */ /* 0x000fe4000bf25070 */
[----:B------:R-:W-:-:S07]  /*31c0*/  UIADD3 UR7, UPT, UPT, UR5, 0x8, URZ ;  /* 0x0000000805077890 */ /* 0x000fce000fffe0ff */
[----:B------:R-:W-:Y:S05]  /*31d0*/  BRA.U !UP1, `(.L_x_57) ;  /* 0x00000001099c7547 */ /* 0x000fea000b800000 */
[----:B------:R-:W-:Y:S01]  /*31e0*/  ELECT P0, URZ, PT ;  /* 0x0000000000ff782f */ /* 0x000fe20003800000 */
[----:B------:R-:W-:-:S12]  /*31f0*/  BSSY B0, `(.L_x_57) ;  /* 0x0000025000007945 */ /* 0x000fd80003800000 */
[----:B------:R-:W-:Y:S05]  /*3200*/  @!P0 BRA `(.L_x_58) ;  /* 0x00000000008c8947 */ /* 0x000fea0003800000 */
[----:B------:R-:W-:-:S05]  /*3210*/  UMOV UR4, 0x10 ;  /* 0x0000001000047882 */ /* 0x000fca0000000000 */
[----:B------:R-:W-:Y:S04]  /*3220*/  DEPBAR.LE SB1, 0x36 ;  /* 0x00009d800000791a */ /* 0x000fe80000000000 */
[----:B------:R-:W1:Y:S02]  /*3230*/  UTCATOMSWS.2CTA.FIND_AND_SET.ALIGN UP0, UR4, UR4 ;  /* 0x00000004000475e3 */ /* 0x000e640008200800 */
[----:B-1----:R-:W-:Y:S01]  /*3240*/  MOV R11, UR4 ;  /* 0x00000004000b7c02 */ /* 0x002fe20008000f00 */
[----:B------:R-:W-:Y:S06]  /*3250*/  BRA.U UP0, `(.L_x_59) ;  /* 0x0000000100187547 */ /* 0x000fec000b800000 */
.L_x_60:
[----:B------:R-:W-:Y:S05]  /*3260*/  NANOSLEEP 0x64 ;  /* 0x000000640000795d */ /* 0x000fea0003800000 */
[----:B------:R-:W-:-:S05]  /*3270*/  UMOV UR4, 0x10 ;  /* 0x0000001000047882 */ /* 0x000fca0000000000 */
[----:B------:R-:W-:Y:S04]  /*3280*/  DEPBAR.LE SB1, 0x36 ;  /* 0x00009d800000791a */ /* 0x000fe80000000000 */
[----:B------:R-:W1:Y:S02]  /*3290*/  UTCATOMSWS.2CTA.FIND_AND_SET.ALIGN UP0, UR4, UR4 ;  /* 0x00000004000475e3 */ /* 0x000e640008200800 */
[----:B-1----:R-:W-:Y:S01]  /*32a0*/  MOV R11, UR4 ;  /* 0x00000004000b7c02 */ /* 0x002fe20008000f00 */
[----:B------:R-:W-:Y:S05]  /*32b0*/  BRA.U !UP0, `(.L_x_60) ;  /* 0xfffffffd08e87547 */ /* 0x000fea000b83ffff */
.L_x_59:
[----:B------:R-:W1:Y:S01]  /*32c0*/  LDS R7, [UR5+0x10] ;  /* 0x00001005ff077984 */ /* 0x000e620008000800 */
[----:B------:R-:W-:Y:S01]  /*32d0*/  IMAD.U32 R5, RZ, RZ, UR6 ;  /* 0x00000006ff057e24 */ /* 0x000fe2000f8e00ff */
[----:B------:R-:W-:-:S03]  /*32e0*/  MOV R4, UR45 ;  /* 0x0000002d00047c02 */ /* 0x000fc60008000f00 */
[----:B------:R-:W-:Y:S01]  /*32f0*/  VIADD R5, R5, 0x130 ;  /* 0x0000013005057836 */ /* 0x000fe20000000000 */
[----:B-1----:R-:W-:-:S04]  /*3300*/  SHF.L.U32 R7, R7, 0x1f, RZ ;  /* 0x0000001f07077819 */ /* 0x002fc800000006ff */
[----:B------:R-:W1:Y:S02]  /*3310*/  SYNCS.PHASECHK.TRANS64.TRYWAIT P0, [UR5+0x8], R7 ;  /* 0x00000807ff0075a7 */ /* 0x000e640008001105 */
[----:B-1----:R-:W-:Y:S05]  /*3320*/  @P0 BRA `(.L_x_61) ;  /* 0x0000000000080947 */ /* 0x002fea0003800000 */
[----:B------:R-:W1:Y:S02]  /*3330*/  SYNCS.PHASECHK.TRANS64.TRYWAIT P0, [UR5+0x8], R7 ;  /* 0x00000807ff0075a7 */ /* 0x000e640008001105 */
[----:B-1----:R-:W-:Y:S05]  /*3340*/  @!P0 BRA `(.L_x_62) ;  /* 0x0000004c00d88947 */ /* 0x002fea0003800000 */
.L_x_61:
[----:B-1----:R-:W-:Y:S01]  /*3350*/  HFMA2 R0, -RZ, RZ, 0, 5.9604644775390625e-08 ;  /* 0x00000001ff007431 */ /* 0x002fe200000001ff */
[----:B------:R-:W-:Y:S01]  /*3360*/  UPRMT UR4, UR45, 0x654, UR7 ;  /* 0x000006542d047896 */ /* 0x000fe20008000007 */
[----:B------:R-:W-:Y:S01]  /*3370*/  IMAD.MOV.U32 R8, RZ, RZ, 0xffff ;  /* 0x0000ffffff087424 */ /* 0x000fe200078e00ff */
[----:B------:R-:W-:Y:S01]  /*3380*/  PRMT R4, R4, 0x654, R5 ;  /* 0x0000065404047816 */ /* 0x000fe20000000005 */
[----:B------:R-:W-:Y:S02]  /*3390*/  IMAD.MOV.U32 R6, RZ, RZ, 0x4 ;  /* 0x00000004ff067424 */ /* 0x000fe400078e00ff */
[----:B------:R-:W-:Y:S01]  /*33a0*/  IMAD.SHL.U32 R9, R11, 0x20, RZ ;  /* 0x000000200b097824 */ /* 0x000fe200078e00ff */
[----:B------:R-:W-:Y:S02]  /*33b0*/  MOV R5, UR4 ;  /* 0x0000000400057c02 */ /* 0x000fe40008000f00 */
[-C--:B------:R-:W-:Y:S01]  /*33c0*/  SHF.L.U32 R8, R8, R11.reuse, RZ ;  /* 0x0000000b08087219 */ /* 0x080fe200000006ff */
[----:B------:R1:W-:Y:S01]  /*33d0*/  SYNCS.ARRIVE.TRANS64.RED RZ, [UR4], R6 ;  /* 0x00000006ffff79a7 */ /* 0x0003e20008000404 */
[----:B------:R-:W-:Y:S01]  /*33e0*/  SHF.L.U32 R7, R0, R11, RZ ;  /* 0x0000000b00077219 */ /* 0x000fe200000006ff */
[----:B------:R1:W-:Y:S04]  /*33f0*/  STS [UR6+0x130], R9 ;  /* 0x00013009ff007988 */ /* 0x0003e80008000806 */
[----:B------:R1:W-:Y:S04]  /*3400*/  STAS [R4.64], R11 ;  /* 0x0000000b04007dbd */ /* 0x0003e8000c0008ff */
[----:B------:R1:W-:Y:S04]  /*3410*/  ATOMS.OR RZ, [UR5+0x14], R8 ;  /* 0x00001408ffff798c */ /* 0x0003e8000b000005 */
[----:B------:R1:W-:Y:S04]  /*3420*/  ATOMS.OR RZ, [UR5+0x18], R7 ;  /* 0x00001807ffff798c */ /* 0x0003e8000b000005 */
[----:B------:R1:W-:Y:S02]  /*3430*/  ATOMS.XOR RZ, [UR5+0x10], R0 ;  /* 0x00001000ffff798c */ /* 0x0003e4000b800005 */
.L_x_58:
[----:B------:R-:W-:Y:S05]  /*3440*/  BSYNC B0 ;  /* 0x0000000000007941 */ /* 0x000fea0003800000 */
.L_x_57:
[----:B------:R-:W-:Y:S05]  /*3450*/  BRA.U UP1, `(.L_x_63) ;  /* 0x00000001016c7547 */ /* 0x000fea000b800000 */
[----:B------:R-:W-:-:S03]  /*3460*/  UMOV UR4, 0xffffffff ;  /* 0xffffffff00047882 */ /* 0x000fc60000000000 */
[----:B------:R-:W-:Y:S05]  /*3470*/  BRA.DIV UR4, `(.L_x_64) ;  /* 0x0000004e04a47947 */ /* 0x000fea000b800000 */
[----:B------:R-:W-:-:S13]  /*3480*/  ELECT P0, URZ, PT ;  /* 0x0000000000ff782f */ /* 0x000fda0003800000 */
.L_x_150:
[----:B------:R-:W-:Y:S05]  /*3490*/  @!P0 BRA `(.L_x_63) ;  /* 0x00000000005c8947 */ /* 0x000fea0003800000 */
[----:B-1----:R-:W1:Y:S02]  /*34a0*/  LDS R5, [UR5+0x10] ;  /* 0x00001005ff057984 */ /* 0x002e640008000800 */
[----:B-1----:R-:W-:-:S04]  /*34b0*/  SHF.L.U32 R5, R5, 0x1f, RZ ;  /* 0x0000001f05057819 */ /* 0x002fc800000006ff */
[----:B------:R-:W1:Y:S02]  /*34c0*/  SYNCS.PHASECHK.TRANS64.TRYWAIT P0, [UR5+0x8], R5 ;  /* 0x00000805ff0075a7 */ /* 0x000e640008001105 */
[----:B-1----:R-:W-:Y:S05]  /*34d0*/  @P0 BRA `(.L_x_65) ;  /* 0x0000000000080947 */ /* 0x002fea0003800000 */
[----:B------:R-:W1:Y:S02]  /*34e0*/  SYNCS.PHASECHK.TRANS64.TRYWAIT P0, [UR5+0x8], R5 ;  /* 0x00000805ff0075a7 */ /* 0x000e640008001105 */
[----:B-1----:R-:W-:Y:S05]  /*34f0*/  @!P0 BRA `(.L_x_66) ;  /* 0x0000004c00a88947 */ /* 0x002fea0003800000 */
.L_x_65:
[----:B------:R-:W2:Y:S01]  /*3500*/  LDS R7, [UR6+0x130] ;  /* 0x00013006ff077984 */ /* 0x000ea20008000800 */
[----:B-1----:R-:W-:Y:S02]  /*3510*/  HFMA2 R0, -RZ, RZ, 0, 5.9604644775390625e-08 ;  /* 0x00000001ff007431 */ /* 0x002fe400000001ff */
[----:B------:R-:W-:Y:S01]  /*3520*/  IMAD.MOV.U32 R4, RZ, RZ, 0xffff ;  /* 0x0000ffffff047424 */ /* 0x000fe200078e00ff */
[----:B------:R-:W-:Y:S01]  /*3530*/  UPRMT UR4, UR45, 0x654, UR7 ;  /* 0x000006542d047896 */ /* 0x000fe20008000007 */
[----:B--2---:R-:W-:-:S03]  /*3540*/  IMAD.SHL.U32 R5, R7, 0x20, RZ ;  /* 0x0000002007057824 */ /* 0x004fc600078e00ff */
[-C--:B------:R-:W-:Y:S02]  /*3550*/  SHF.L.U32 R4, R4, R7.reuse, RZ ;  /* 0x0000000704047219 */ /* 0x080fe400000006ff */
[----:B------:R-:W-:Y:S01]  /*3560*/  SHF.L.U32 R7, R0, R7, RZ ;  /* 0x0000000700077219 */ /* 0x000fe200000006ff */
[----:B------:R2:W-:Y:S04]  /*3570*/  STS [UR6+0x130], R5 ;  /* 0x00013005ff007988 */ /* 0x0005e80008000806 */
[----:B------:R2:W-:Y:S04]  /*3580*/  ATOMS.OR RZ, [UR5+0x14], R4 ;  /* 0x00001404ffff798c */ /* 0x0005e8000b000005 */
[----:B------:R2:W-:Y:S01]  /*3590*/  ATOMS.OR RZ, [UR5+0x18], R7 ;  /* 0x00001807ffff798c */ /* 0x0005e2000b000005 */
[----:B------:R-:W-:Y:S03]  /*35a0*/  SYNCS.ARRIVE.TRANS64.RED.A1T0 RZ, [UR4], RZ ;  /* 0x000000ffffff79a7 */ /* 0x000fe60008100404 */
[----:B------:R2:W-:Y:S01]  /*35b0*/  ATOMS.XOR RZ, [UR5+0x10], R0 ;  /* 0x00001000ffff798c */ /* 0x0005e2000b800005 */
[----:B------:R-:W-:Y:S05]  /*35c0*/  BRA `(.L_x_63) ;  /* 0x0000000000107947 */ /* 0x000fea0003800000 */
.L_x_56:
[----:B------:R-:W-:Y:S02]  /*35d0*/  MOV R0, 0xffffffff ;  /* 0xffffffff00007802 */ /* 0x000fe40000000f00 */
[----:B------:R-:W-:-:S03]  /*35e0*/  MOV R4, 0x3610 ;  /* 0x0000361000047802 */ /* 0x000fc60000000f00 */
[----:B------:R1:W-:Y:S04]  /*35f0*/  STS [UR6+0x130], R0 ;  /* 0x00013000ff007988 */ /* 0x0003e80008000806 */
[----:B-1---5:R-:W-:Y:S05]  /*3600*/  CALL.REL.NOINC `($__internal_1_$__cuda_sm10x_tcgen05_guardrail_trap_phase_invalid_during_alloc) ;  /* 0x0000005400087944 */ /* 0x022fea0003c00000 */
.L_x_63:
[----:B------:R-:W-:Y:S05]  /*3610*/  WARPSYNC.ALL ;  /* 0x0000000000007948 */ /* 0x000fea0003800000 */
[----:B------:R-:W3:Y:S01]  /*3620*/  S2UR UR4, SR_CgaCtaId ;  /* 0x00000000000479c3 */ /* 0x000ee20000008800 */
[----:B------:R-:W-:Y:S01]  /*3630*/  UMOV UR26, 0x400 ;  /* 0x00000400001a7882 */ /* 0x000fe20000000000 */
[----:B------:R-:W-:-:S06]  /*3640*/  NOP ;  /* 0x0000000000007918 */ /* 0x000fcc0000000000 */
[----:B------:R-:W-:Y:S06]  /*3650*/  BAR.ARV 0x6, 0xa0 ;  /* 0x0182800000007b1d */ /* 0x000fec0000002000 */
[----:B------:R-:W4:Y:S01]  /*3660*/  LDCU UR6, c[0x0][0x38c] ;  /* 0x00007180ff0677ac */ /* 0x000f220008000800 */
[----:B------:R-:W-:Y:S01]  /*3670*/  LOP3.LUT R3, R3, 0xffff, RZ, 0xc0, !PT ;  /* 0x0000ffff03037812 */ /* 0x000fe200078ec0ff */
[----:B-1----:R-:W-:Y:S01]  /*3680*/  IMAD.MOV.U32 R9, RZ, RZ, 0x1 ;  /* 0x00000001ff097424 */ /* 0x002fe200078e00ff */
[----:B------:R-:W-:Y:S01]  /*3690*/  LOP3.LUT R2, R2, 0xffff, RZ, 0xc0, !PT ;  /* 0x0000ffff02027812 */ /* 0x000fe200078ec0ff */
[----:B------:R-:W-:Y:S01]  /*36a0*/  IMAD.MOV.U32 R8, RZ, RZ, RZ ;  /* 0x000000ffff087224 */ /* 0x000fe200078e00ff */
[----:B------:R-:W-:Y:S01]  /*36b0*/  R2UR UR28, R3 ;  /* 0x00000000031c72ca */ /* 0x000fe200000e0000 */
[----:B------:R-:W-:Y:S01]  /*36c0*/  UMOV UR32, URZ ;  /* 0x000000ff00207c82 */ /* 0x000fe20008000000 */
[----:B------:R-:W-:-:S02]  /*36d0*/  R2UR UR42, R2 ;  /* 0x00000000022a72ca */ /* 0x000fc400000e0000 */
[----:B------:R-:W-:Y:S01]  /*36e0*/  CS2R R2, SRZ ;  /* 0x0000000000027805 */ /* 0x000fe2000001ff00 */
[----:B------:R-:W-:Y:S01]  /*36f0*/  UMOV UR23, URZ ;  /* 0x000000ff00177c82 */ /* 0x000fe20008000000 */
[----:B---3--:R-:W-:Y:S01]  /*3700*/  ULEA UR26, UR4, UR26, 0x18 ;  /* 0x0000001a041a7291 */ /* 0x008fe2000f8ec0ff */
[----:B------:R-:W-:Y:S01]  /*3710*/  UMOV UR22, URZ ;  /* 0x000000ff00167c82 */ /* 0x000fe20008000000 */
[----:B------:R-:W-:Y:S02]  /*3720*/  UISETP.NE.AND UP3, UPT, UR46, URZ, UPT ;  /* 0x000000ff2e00728c */ /* 0x000fe4000bf65270 */
[----:B------:R-:W-:Y:S02]  /*3730*/  UIADD3 UR5, UPT, UPT, UR26, 0x6400, URZ ;  /* 0x000064001a057890 */ /* 0x000fe4000fffe0ff */
[----:B------:R-:W-:-:S03]  /*3740*/  UIADD3 UR4, UPT, UPT, UR26, 0xe400, URZ ;  /* 0x0000e4001a047890 */ /* 0x000fc6000fffe0ff */
[----:B--2---:R-:W1:Y:S01]  /*3750*/  LDS R0, [UR26+0x130] ;  /* 0x0001301aff007984 */ /* 0x004e620008000800 */
[----:B----4-:R-:W-:Y:S02]  /*3760*/  UIADD3 UR6, UPT, UPT, UR6, 0x1f, URZ ;  /* 0x0000001f06067890 */ /* 0x010fe4000fffe0ff */
[----:B------:R-:W-:Y:S02]  /*3770*/  USHF.R.U32.HI UR5, URZ, 0x4, UR5 ;  /* 0x00000004ff057899 */ /* 0x000fe40008011605 */
[----:B------:R-:W-:Y:S02]  /*3780*/  USHF.R.S32.HI UR33, URZ, 0x1f, UR6 ;  /* 0x0000001fff217899 */ /* 0x000fe40008011406 */
[----:B------:R-:W-:Y:S02]  /*3790*/  USHF.R.U32.HI UR4, URZ, 0x4, UR4 ;  /* 0x00000004ff047899 */ /* 0x000fe40008011604 */
[----:B------:R-:W-:Y:S02]  /*37a0*/  ULEA.HI UR33, UR33, UR6, URZ, 0x5 ;  /* 0x0000000621217291 */ /* 0x000fe4000f8f28ff */
[----:B------:R-:W-:-:S02]  /*37b0*/  ULOP3.LUT UR5, UR5, 0x3fff, URZ, 0xc0, !UPT ;  /* 0x00003fff05057892 */ /* 0x000fc4000f8ec0ff */
[----:B------:R-:W-:Y:S02]  /*37c0*/  USHF.R.S32.HI UR33, URZ, 0x5, UR33 ;  /* 0x00000005ff217899 */ /* 0x000fe40008011421 */
[----:B------:R-:W-:Y:S02]  /*37d0*/  ULOP3.LUT UR30, UR4, 0x3fff, URZ, 0xc0, !UPT ;  /* 0x00003fff041e7892 */ /* 0x000fe4000f8ec0ff */
[----:B------:R-:W-:Y:S01]  /*37e0*/  UISETP.LT.AND UP0, UPT, UR33, 0x1, UPT ;  /* 0x000000012100788c */ /* 0x000fe2000bf01270 */
[----:B------:R-:W-:Y:S01]  /*37f0*/  UMOV UR40, 0x0 ;  /* 0x0000000000287882 */ /* 0x000fe20000000000 */
[----:B------:R-:W-:Y:S01]  /*3800*/  UMOV UR41, 0x8100910 ;  /* 0x0810091000297882 */ /* 0x000fe20000000000 */
[----:B------:R-:W-:Y:S02]  /*3810*/  ULOP3.LUT UR29, UR5, 0x10000, URZ, 0xfc, !UPT ;  /* 0x00010000051d7892 */ /* 0x000fe4000f8efcff */
[----:B------:R-:W-:Y:S02]  /*3820*/  ULOP3.LUT UR30, UR30, 0x10000, URZ, 0xfc, !UPT ;  /* 0x000100001e1e7892 */ /* 0x000fe4000f8efcff */
[----:B------:R-:W-:Y:S01]  /*3830*/  USEL UR43, UR33, 0x1, !UP0 ;  /* 0x00000001212b7887 */ /* 0x000fe2000c000000 */
[----:B------:R-:W-:Y:S01]  /*3840*/  UMOV UR38, 0x0 ;  /* 0x0000000000267882 */ /* 0x000fe20000000000 */
[----:B------:R-:W-:Y:S01]  /*3850*/  UMOV UR39, 0x8100910 ;  /* 0x0810091000277882 */ /* 0x000fe20000000000 */
[----:B------:R-:W-:Y:S01]  /*3860*/  UMOV UR36, 0x0 ;  /* 0x0000000000247882 */ /* 0x000fe20000000000 */
[----:B------:R-:W-:Y:S01]  /*3870*/  UMOV UR37, 0x8100910 ;  /* 0x0810091000257882 */ /* 0x000fe20000000000 */
[----:B------:R-:W-:Y:S01]  /*3880*/  UMOV UR34, 0x0 ;  /* 0x0000000000227882 */ /* 0x000fe20000000000 */
[----:B------:R-:W-:Y:S01]  /*3890*/  UMOV UR35, 0x8100910 ;  /* 0x0810091000237882 */ /* 0x000fe20000000000 */
[----:B-1----:R-:W-:-:S15]  /*38a0*/  R2UR UR44, R0 ;  /* 0x00000000002c72ca */ /* 0x002fde00000e0000 */
.L_x_74:
[C---:B------:R-:W-:Y:S02]  /*38b0*/  LEA R0, R8.reuse, UR26, 0x3 ;  /* 0x0000001a08007c11 */ /* 0x040fe4000f8e18ff */
[----:B------:R-:W-:Y:S02]  /*38c0*/  SHF.L.U32 R5, R3, 0x1f, RZ ;  /* 0x0000001f03057819 */ /* 0x000fe400000006ff */
[----:B------:R-:W-:Y:S02]  /*38d0*/  LEA R4, R8, UR26, 0x4 ;  /* 0x0000001a08047c11 */ /* 0x000fe4000f8e20ff */
[----:B------:R-:W1:Y:S02]  /*38e0*/  SYNCS.PHASECHK.TRANS64.TRYWAIT P0, [R0+URZ+0x80], R5 ;  /* 0x00008005000075a7 */ /* 0x000e6400080011ff */
[----:B-1-3--:R-:W-:Y:S05]  /*38f0*/  @!P0 BRA `(.L_x_67) ;  /* 0x0000004800c08947 */ /* 0x00afea0003800000 */
.L_x_151:
[----:B-1----:R-:W1:Y:S01]  /*3900*/  LDS.128 R4, [R4+0x110] ;  /* 0x0001100004047984 */ /* 0x002e620000000c00 */
[----:B------:R-:W-:Y:S02]  /*3910*/  VIADD R0, R0, 0x90 ;  /* 0x0000009000007836 */ /* 0x000fe40000000000 */
[----:B------:R-:W-:Y:S01]  /*3920*/  VIADD R8, R8, 0x1 ;  /* 0x0000000108087836 */ /* 0x000fe20000000000 */
[----:B------:R-:W-:Y:S01]  /*3930*/  @!PT LDS RZ, [RZ] ;  /* 0x00000000fffff984 */ /* 0x000fe20000000800 */
[----:B------:R-:W-:Y:S01]  /*3940*/  @!PT LDS RZ, [RZ] ;  /* 0x00000000fffff984 */ /* 0x000fe20000000800 */
[----:B------:R-:W-:Y:S01]  /*3950*/  @!PT LDS RZ, [RZ] ;  /* 0x00000000fffff984 */ /* 0x000fe20000000800 */
[----:B------:R-:W-:Y:S01]  /*3960*/  @!PT LDS RZ, [RZ] ;  /* 0x00000000fffff984 */ /* 0x000fe20000000800 */
[----:B------:R2:W-:Y:S06]  /*3970*/  MEMBAR.ALL.CTA ;  /* 0x0000000000007992 */ /* 0x0005ec0000008000 */
[----:B--2---:R-:W2:Y:S01]  /*3980*/  FENCE.VIEW.ASYNC.S ;  /* 0x00000000000073c6 */ /* 0x004ea20000000000 */
[----:B------:R-:W-:-:S04]  /*3990*/  PRMT R0, RZ, 0x654, R0 ;  /* 0x00000654ff007816 */ /* 0x000fc80000000000 */
[----:B--2---:R2:W-:Y:S01]  /*39a0*/  SYNCS.ARRIVE.TRANS64.RED.A1T0 RZ, [R0+URZ], RZ ;  /* 0x000000ff00ff79a7 */ /* 0x0045e200081004ff */
[----:B-1----:R-:W-:Y:S01]  /*39b0*/  LOP3.LUT P1, RZ, R6, 0x1, RZ, 0xc0, !PT ;  /* 0x0000000106ff7812 */ /* 0x002fe2000782c0ff */
[----:B--2---:R-:W-:-:S12]  /*39c0*/  BRA.U UP3, `(.L_x_68) ;  /* 0x0000000503087547 */ /* 0x004fd8000b800000 */
[----:B------:R-:W1:Y:S01]  /*39d0*/  LDCU UR4, c[0x0][0x38c] ;  /* 0x00007180ff0477ac */ /* 0x000e620008000800 */
[----:B------:R-:W-:Y:S02]  /*39e0*/  PLOP3.LUT P2, PT, PT, PT, PT, 0x80, 0x8 ;  /* 0x000000000008781c */ /* 0x000fe40003f4f070 */
[----:B------:R-:W-:Y:S01]  /*39f0*/  SHF.L.U32 R5, R9, 0x1f, RZ ;  /* 0x0000001f09057819 */ /* 0x000fe200000006ff */
[----:B------:R-:W-:Y:S02]  /*3a00*/  ULEA UR31, UR32, UR26, 0x3 ;  /* 0x0000001a201f7291 */ /* 0x000fe4000f8e18ff */
[----:B------:R-:W-:Y:S02]  /*3a10*/  ULEA UR11, UR32, UR44, 0x5 ;  /* 0x0000002c200b7291 */ /* 0x000fe4000f8e28ff */
[----:B-1----:R-:W-:-:S06]  /*3a20*/  UISETP.GE.AND UP0, UPT, UR4, 0x1, UPT ;  /* 0x000000010400788c */ /* 0x002fcc000bf06270 */
[----:B------:R-:W-:-:S05]  /*3a30*/  PLOP3.LUT P0, PT, PT, PT, UP0, 0x80, 0x8 ;  /* 0x000000000008781c */ /* 0x000fca0003f0f008 */
[----:B------:R-:W-:-:S08]  /*3a40*/  @UP0 ULEA UR4, UR23, UR26, 0x3 ;  /* 0x0000001a17040291 */ /* 0x000fd0000f8e18ff */
[----:B------:R-:W-:-:S04]  /*3a50*/  @P0 SHF.L.U32 R0, R2, 0x1f, RZ ;  /* 0x0000001f02000819 */ /* 0x000fc800000006ff */
[----:B------:R1:W2:Y:S01]  /*3a60*/  @P0 SYNCS.PHASECHK.TRANS64.TRYWAIT P2, [UR4], R0 ;  /* 0x00000000ff0005a7 */ /* 0x0002a20008041104 */
[----:B------:R-:W3:Y:S02]  /*3a70*/  SYNCS.PHASECHK.TRANS64.TRYWAIT P0, [UR31+0xc0], R5 ;  /* 0x0000c005ff0075a7 */ /* 0x000ee4000800111f */
[----:B-123--:R-:W-:Y:S05]  /*3a80*/  @!P0 BRA `(.L_x_69) ;  /* 0x0000004800708947 */ /* 0x00efea0003800000 */
.L_x_153:
[----:B------:R-:W-:Y:S01]  /*3a90*/  UMOV UR27, UR22 ;  /* 0x00000016001b7c82 */ /* 0x000fe20008000000 */
[----:B------:R-:W-:Y:S05]  /*3aa0*/  BRA.U !UP0, `(.L_x_70) ;  /* 0x0000000108c07547 */ /* 0x000fea000b800000 */
[----:B------:R-:W-:Y:S02]  /*3ab0*/  UIADD3 UR27, UPT, UPT, UR43, UR22, URZ ;  /* 0x000000162b1b7290 */ /* 0x000fe4000fffe0ff */
[----:B------:R-:W-:Y:S01]  /*3ac0*/  UPLOP3.LUT UP2, UPT, UPT, UPT, UPT, 0x40, 0x4 ;  /* 0x000000000004789c */ /* 0x000fe20003f4e870 */
[----:B------:R-:W-:Y:S01]  /*3ad0*/  UMOV UR24, UR33 ;  /* 0x0000002100187c82 */ /* 0x000fe20008000000 */
[----:B------:R-:W-:-:S09]  /*3ae0*/  UMOV UR10, UR23 ;  /* 0x00000017000a7c82 */ /* 0x000fd20008000000 */
.L_x_73:
[----:B--2---:R-:W-:Y:S01]  /*3af0*/  ULEA UR5, UR10, UR26, 0x3 ;  /* 0x0000001a0a057291 */ /* 0x004fe2000f8e18ff */
[----:B---3--:R-:W-:Y:S11]  /*3b00*/  @P2 BRA `(.L_x_71) ;  /* 0x00000000000c2947 */ /* 0x008ff60003800000 */
[----:B-1----:R-:W-:Y:S04]  /*3b10*/  SHF.L.U32 R5, R2, 0x1f, RZ ;  /* 0x0000001f02057819 */ /* 0x002fe800000006ff */
[----:B------:R-:W1:Y:S02]  /*3b20*/  SYNCS.PHASECHK.TRANS64.TRYWAIT P0, [UR5], R5 ;  /* 0x00000005ff0075a7 */ /* 0x000e640008001105 */
[----:B-1----:R-:W-:Y:S05]  /*3b30*/  @!P0 BRA `(.L_x_72) ;  /* 0x00000048005c8947 */ /* 0x002fea0003800000 */
.L_x_71:
[----:B------:R-:W-:Y:S01]  /*3b40*/  UISETP.NE.AND UP0, UPT, UR24, 0x1, UPT ;  /* 0x000000011800788c */ /* 0x000fe2000bf05270 */
[----:B------:R-:W-:Y:S01]  /*3b50*/  PLOP3.LUT P2, PT, PT, PT, PT, 0x80, 0x8 ;  /* 0x000000000008781c */ /* 0x000fe20003f4f070 */
[----:B------:R-:W-:Y:S02]  /*3b60*/  UIADD3 UR4, UPT, UPT, UR10, 0x1, URZ ;  /* 0x000000010a047890 */ /* 0x000fe4000fffe0ff */
[----:B------:R-:W-:Y:S02]  /*3b70*/  UIADD3 UR25, UPT, UPT, UR5, 0x20, URZ ;  /* 0x0000002005197890 */ /* 0x000fe4000fffe0ff */
[----:B------:R-:W-:Y:S01]  /*3b80*/  UISETP.NE.AND UP1, UPT, UR4, 0x4, UPT ;  /* 0x000000040400788c */ /* 0x000fe2000bf25270 */
[----:B------:R-:W-:Y:S01]  /*3b90*/  PLOP3.LUT P0, PT, PT, PT, UP0, 0x80, 0x8 ;  /* 0x000000000008781c */ /* 0x000fe20003f0f008 */
[----:B------:R-:W-:Y:S02]  /*3ba0*/  UIADD3 UR22, UPT, UPT, UR22, 0x1, URZ ;  /* 0x0000000116167890 */ /* 0x000fe4000fffe0ff */
[----:B------:R-:W-:Y:S02]  /*3bb0*/  USEL UR6, URZ, 0x1, UP1 ;  /* 0x00000001ff067887 */ /* 0x000fe40008800000 */
[----:B------:R-:W-:Y:S02]  /*3bc0*/  USEL UR23, UR4, URZ, UP1 ;  /* 0x000000ff04177287 */ /* 0x000fe40008800000 */
[----:B------:R-:W-:Y:S02]  /*3bd0*/  UIADD3 UR24, UPT, UPT, UR24, -0x1, URZ ;  /* 0xffffffff18187890 */ /* 0x000fe4000fffe0ff */
[----:B------:R-:W-:Y:S01]  /*3be0*/  @UP0 ULEA UR4, UR23, UR26, 0x3 ;  /* 0x0000001a17040291 */ /* 0x000fe2000f8e18ff */
[----:B------:R-:W-:Y:S01]  /*3bf0*/  LOP3.LUT R2, R2, UR6, RZ, 0x3c, !PT ;  /* 0x0000000602027c12 */ /* 0x000fe2000f8e3cff */
[----:B------:R-:W-:Y:S02]  /*3c00*/  ULEA UR6, UR10, UR30, 0x8 ;  /* 0x0000001e0a067291 */ /* 0x000fe4000f8e40ff */
[----:B------:R-:W-:Y:S01]  /*3c10*/  UISETP.NE.AND UP0, UPT, UR22, UR27, UPT ;  /* 0x0000001b1600728c */ /* 0x000fe2000bf05270 */
[----:B-1----:R-:W-:Y:S01]  /*3c20*/  @P0 SHF.L.U32 R0, R2, 0x1f, RZ ;  /* 0x0000001f02000819 */ /* 0x002fe200000006ff */
[----:B------:R-:W-:Y:S02]  /*3c30*/  UIADD3 UR20, UPT, UPT, UR6, 0x2, URZ ;  /* 0x0000000206147890 */ /* 0x000fe4000fffe0ff */
[----:B------:R-:W-:Y:S01]  /*3c40*/  UIADD3 UR16, UPT, UPT, UR6, 0x4, URZ ;  /* 0x0000000406107890 */ /* 0x000fe2000fffe0ff */
[----:B------:R2:W3:Y:S01]  /*3c50*/  @P0 SYNCS.PHASECHK.TRANS64.TRYWAIT P2, [UR4], R0 ;  /* 0x00000000ff0005a7 */ /* 0x0004e20008041104 */
[----:B------:R-:W-:Y:S02]  /*3c60*/  ULEA UR4, UR10, UR29, 0x9 ;  /* 0x0000001d0a047291 */ /* 0x000fe4000f8e48ff */
[----:B------:R-:W-:Y:S02]  /*3c70*/  UIADD3 UR12, UPT, UPT, UR6, 0x6, URZ ;  /* 0x00000006060c7890 */ /* 0x000fe4000fffe0ff */
[----:B------:R-:W-:Y:S02]  /*3c80*/  UIADD3 UR18, UPT, UPT, UR4, 0x2, URZ ;  /* 0x0000000204127890 */ /* 0x000fe4000fffe0ff */
[----:B------:R-:W-:Y:S02]  /*3c90*/  UIADD3 UR14, UPT, UPT, UR4, 0x4, URZ ;  /* 0x00000004040e7890 */ /* 0x000fe4000fffe0ff */
[----:B------:R-:W-:Y:S01]  /*3ca0*/  UIADD3 UR8, UPT, UPT, UR4, 0x6, URZ ;  /* 0x0000000604087890 */ /* 0x000fe2000fffe0ff */
[----:B------:R-:W-:Y:S01]  /*3cb0*/  UMOV UR7, 0x40004040 ;  /* 0x4000404000077882 */ /* 0x000fe20000000000 */
[----:B------:R-:W-:Y:S01]  /*3cc0*/  UMOV UR5, 0x40004040 ;  /* 0x4000404000057882 */ /* 0x000fe20000000000 */
[----:B------:R-:W-:Y:S01]  /*3cd0*/  UMOV UR21, 0x40004040 ;  /* 0x4000404000157882 */ /* 0x000fe20000000000 */
[----:B------:R2:W-:Y:S01]  /*3ce0*/  UTCHMMA.2CTA gdesc[UR4], gdesc[UR6], tmem[UR11], tmem[UR40], idesc[UR41], UP2 ;  /* 0x00ff2806040075ea */ /* 0x0005e2000920000b */
[----:B------:R-:W-:Y:S01]  /*3cf0*/  UPLOP3.LUT UP2, UPT, UPT, UPT, UPT, 0x80, 0x8 ;  /* 0x000000000008789c */ /* 0x000fe20003f4f070 */
[----:B------:R-:W-:Y:S01]  /*3d00*/  UMOV UR19, 0x40004040 ;  /* 0x4000404000137882 */ /* 0x000fe20000000000 */
[----:B------:R-:W-:Y:S01]  /*3d10*/  UMOV UR17, 0x40004040 ;  /* 0x4000404000117882 */ /* 0x000fe20000000000 */
[----:B------:R2:W-:Y:S01]  /*3d20*/  UTCHMMA.2CTA gdesc[UR18], gdesc[UR20], tmem[UR11], tmem[UR38], idesc[UR39], UPT ;  /* 0x00ff2614120075ea */ /* 0x0005e2000ba0000b */
[----:B------:R-:W-:Y:S01]  /*3d30*/  UMOV UR15, 0x40004040 ;  /* 0x40004040000f7882 */ /* 0x000fe20000000000 */
[----:B------:R-:W-:Y:S01]  /*3d40*/  UMOV UR13, 0x40004040 ;  /* 0x40004040000d7882 */ /* 0x000fe20000000000 */
[----:B------:R-:W-:Y:S01]  /*3d50*/  UMOV UR9, 0x40004040 ;  /* 0x4000404000097882 */ /* 0x000fe20000000000 */
[----:B------:R2:W-:Y:S01]  /*3d60*/  UTCHMMA.2CTA gdesc[UR14], gdesc[UR16], tmem[UR11], tmem[UR36], idesc[UR37], UPT ;  /* 0x00ff24100e0075ea */ /* 0x0005e2000ba0000b */
[----:B------:R2:W-:Y:S01]  /*3d70*/  UTCHMMA.2CTA gdesc[UR8], gdesc[UR12], tmem[UR11], tmem[UR34], idesc[UR35], UPT ;  /* 0x00ff220c080075ea */ /* 0x0005e2000ba0000b */
[----:B------:R2:W-:Y:S01]  /*3d80*/  UTCBAR.2CTA.MULTICAST [UR25], URZ, UR28 ;  /* 0x000000ff190073e9 */ /* 0x0005e2000820081c */
[----:B------:R-:W-:Y:S01]  /*3d90*/  UMOV UR10, UR23 ;  /* 0x00000017000a7c82 */ /* 0x000fe20008000000 */
[----:B------:R-:W-:Y:S05]  /*3da0*/  BRA.U UP0, `(.L_x_73) ;  /* 0xfffffffd00507547 */ /* 0x000fea000b83ffff */
.L_x_70:
[----:B--2---:R-:W-:Y:S01]  /*3db0*/  UIADD3 UR4, UPT, UPT, UR31, 0xa0, URZ ;  /* 0x000000a01f047890 */ /* 0x004fe2000fffe0ff */
[----:B------:R-:W-:-:S08]  /*3dc0*/  UMOV UR22, UR27 ;  /* 0x0000001b00167c82 */ /* 0x000fd00008000000 */
[----:B------:R2:W-:Y:S01]  /*3dd0*/  UTCBAR.2CTA.MULTICAST [UR4], URZ, UR42 ;  /* 0x000000ff040073e9 */ /* 0x0005e2000820082a */
[----:B------:R-:W-:Y:S02]  /*3de0*/  NOP ;  /* 0x0000000000007918 */ /* 0x000fe40000000000 */
.L_x_68:
[----:B--2---:R-:W-:Y:S01]  /*3df0*/  UIADD3 UR4, UPT, UPT, UR32, 0x1, URZ ;  /* 0x0000000120047890 */ /* 0x004fe2000fffe0ff */
[----:B------:R-:W-:-:S03]  /*3e00*/  ISETP.NE.AND P0, PT, R8, 0x2, PT ;  /* 0x000000020800780c */ /* 0x000fc60003f05270 */
[----:B------:R-:W-:Y:S01]  /*3e10*/  UISETP.NE.AND UP0, UPT, UR4, 0x4, UPT ;  /* 0x000000040400788c */ /* 0x000fe2000bf05270 */
[----:B-1----:R-:W-:Y:S02]  /*3e20*/  SEL R0, RZ, 0x1, P0 ;  /* 0x00000001ff007807 */ /* 0x002fe40000000000 */
[----:B------:R-:W-:Y:S01]  /*3e30*/  SEL R8, R8, RZ, P0 ;  /* 0x000000ff08087207 */ /* 0x000fe20000000000 */
[----:B------:R-:W-:Y:S01]  /*3e40*/  USEL UR5, URZ, 0x1, UP0 ;  /* 0x00000001ff057887 */ /* 0x000fe20008000000 */
[----:B------:R-:W-:Y:S01]  /*3e50*/  LOP3.LUT R3, R3, R0, RZ, 0x3c, !PT ;  /* 0x0000000003037212 */ /* 0x000fe200078e3cff */
[----:B------:R-:W-:-:S04]  /*3e60*/  USEL UR32, UR4, URZ, UP0 ;  /* 0x000000ff04207287 */ /* 0x000fc80008000000 */
[----:B------:R-:W-:Y:S01]  /*3e70*/  LOP3.LUT R9, R9, UR5, RZ, 0x3c, !PT ;  /* 0x0000000509097c12 */ /* 0x000fe2000f8e3cff */
[----:B------:R-:W-:Y:S07]  /*3e80*/  @P1 BRA `(.L_x_74) ;  /* 0xfffffff800881947 */ /* 0x000fee000383ffff */
[----:B------:R-:W1:Y:S01]  /*3e90*/  S2UR UR8, SR_CgaCtaId ;  /* 0x00000000000879c3 */ /* 0x000e620000008800 */
[----:B------:R-:W-:Y:S01]  /*3ea0*/  ELECT P0, URZ, PT ;  /* 0x0000000000ff782f */ /* 0x000fe20003800000 */
[----:B------:R-:W-:Y:S01]  /*3eb0*/  HFMA2 R0, -RZ, RZ, 0, 5.9604644775390625e-08 ;  /* 0x00000001ff007431 */ /* 0x000fe200000001ff */
[----:B------:R-:W-:-:S05]  /*3ec0*/  UMOV UR4, 0x40 ;  /* 0x0000004000047882 */ /* 0x000fca0000000000 */
[----:B------:R-:W-:Y:S01]  /*3ed0*/  UVIRTCOUNT.DEALLOC.SMPOOL 0x80 ;  /* 0x000000800000784c */ /* 0x000fe20000000000 */
[----:B------:R-:W-:Y:S02]  /*3ee0*/  UISETP.NE.AND UP1, UPT, UR46, URZ, UPT ;  /* 0x000000ff2e00728c */ /* 0x000fe4000bf25270 */
[----:B-1----:R-:W-:-:S09]  /*3ef0*/  ULEA UR8, UR8, UR4, 0x18 ;  /* 0x0000000408087291 */ /* 0x002fd2000f8ec0ff */
[----:B------:R1:W-:Y:S01]  /*3f00*/  @P0 STS.U8 [UR8+0x1c], R0 ;  /* 0x00001c00ff000988 */ /* 0x0003e20008000008 */
[----:B------:R-:W-:Y:S05]  /*3f10*/  BRA.U UP1, `(.L_x_75) ;  /* 0x0000000101a07547 */ /* 0x000fea000b800000 */
[----:B------:R-:W-:Y:S01]  /*3f20*/  UIADD3 UR7, UPT, UPT, UR26, 0xc0, URZ ;  /* 0x000000c01a077890 */ /* 0x000fe2000fffe0ff */
[----:B------:R-:W-:-:S03]  /*3f30*/  SHF.L.U32 R3, R9, 0x1f, RZ ;  /* 0x0000001f09037819 */ /* 0x000fc600000006ff */
[----:B------:R-:W-:-:S09]  /*3f40*/  ULEA UR4, UR32, UR7, 0x3 ;  /* 0x0000000720047291 */ /* 0x000fd2000f8e18ff */
[----:B------:R-:W2:Y:S02]  /*3f50*/  SYNCS.PHASECHK.TRANS64.TRYWAIT P0, [UR4], R3 ;  /* 0x00000003ff0075a7 */ /* 0x000ea40008001104 */
[----:B--2---:R-:W-:Y:S05]  /*3f60*/  @!P0 BRA `(.L_x_76) ;  /* 0x0000004400688947 */ /* 0x004fea0003800000 */
.L_x_156:
        /* <DEDUP_REMOVED lines=9> */
.L_x_158:
        /* <DEDUP_REMOVED lines=9> */
.L_x_160:
[----:B------:R-:W-:-:S04]  /*4090*/  UIADD3 UR4, UPT, UPT, UR4, 0x1, URZ ;  /* 0x0000000104047890 */ /* 0x000fc8000fffe0ff */
[----:B------:R-:W-:-:S04]  /*40a0*/  UISETP.NE.AND UP0, UPT, UR4, 0x4, UPT ;  /* 0x000000040400788c */ /* 0x000fc8000bf05270 */
[----:B------:R-:W-:Y:S02]  /*40b0*/  USEL UR5, URZ, 0x1, UP0 ;  /* 0x00000001ff057887 */ /* 0x000fe40008000000 */
[----:B------:R-:W-:-:S04]  /*40c0*/  USEL UR4, UR4, URZ, UP0 ;  /* 0x000000ff04047287 */ /* 0x000fc80008000000 */
[----:B------:R-:W-:Y:S01]  /*40d0*/  ULEA UR4, UR4, UR7, 0x3 ;  /* 0x0000000704047291 */ /* 0x000fe2000f8e18ff */
[----:B-1----:R-:W-:-:S04]  /*40e0*/  LOP3.LUT R3, R2, UR5, RZ, 0x3c, !PT ;  /* 0x0000000502037c12 */ /* 0x002fc8000f8e3cff */
[----:B------:R-:W-:Y:S01]  /*40f0*/  SHF.L.U32 R3, R3, 0x1f, RZ ;  /* 0x0000001f03037819 */ /* 0x000fe200000006ff */
[----:B------:R-:W-:-:S04]  /*4100*/  IMAD.U32 R0, RZ, RZ, UR4 ;  /* 0x00000004ff007e24 */ /* 0x000fc8000f8e00ff */
[----:B------:R1:W2:Y:S03]  /*4110*/  SYNCS.PHASECHK.TRANS64.TRYWAIT P0, [R0+URZ], R3 ;  /* 0x00000003000075a7 */ /* 0x0002a600080011ff */
[----:B--2---:R-:W-:Y:S05]  /*4120*/  @!P0 NANOSLEEP.SYNCS 0x989680 ;  /* 0x009896800000895d */ /* 0x004fea0003900000 */
[----:B------:R-:W2:Y:S02]  /*4130*/  @!P0 SYNCS.PHASECHK.TRANS64 P0, [R0+URZ], R3 ;  /* 0x00000003000085a7 */ /* 0x000ea400080010ff */
[----:B--2---:R-:W-:Y:S05]  /*4140*/  @P0 BRA `(.L_x_79) ;  /* 0x0000000000200947 */ /* 0x004fea0003800000 */
.L_x_80:
[----:B--2---:R2:W4:Y:S02]  /*4150*/  SYNCS.PHASECHK.TRANS64.TRYWAIT P0, [R0+URZ], R3 ;  /* 0x00000003000075a7 */ /* 0x00452400080011ff */
[----:B----4-:R-:W-:Y:S05]  /*4160*/  @!P0 NANOSLEEP.SYNCS 0x989680 ;  /* 0x009896800000895d */ /* 0x010fea0003900000 */
[----:B------:R-:W4:Y:S02]  /*4170*/  @!P0 SYNCS.PHASECHK.TRANS64 P0, [R0+URZ], R3 ;  /* 0x00000003000085a7 */ /* 0x000f2400080010ff */
[----:B----4-:R-:W-:Y:S05]  /*4180*/  @!P0 BRA `(.L_x_80) ;  /* 0xfffffffc00f08947 */ /* 0x010fea000383ffff */
[----:B------:R-:W-:Y:S05]  /*4190*/  BRA `(.L_x_79) ;  /* 0x00000000000c7947 */ /* 0x000fea0003800000 */
.L_x_75:
[----:B------:R-:W-:-:S04]  /*41a0*/  UIADD3 UR4, UPT, UPT, UR26, 0x100, URZ ;  /* 0x000001001a047890 */ /* 0x000fc8000fffe0ff */
[----:B------:R-:W-:-:S09]  /*41b0*/  UPRMT UR4, UR45, 0x654, UR4 ;  /* 0x000006542d047896 */ /* 0x000fd20008000004 */
[----:B------:R-:W-:Y:S03]  /*41c0*/  SYNCS.ARRIVE.TRANS64.RED.A1T0 RZ, [UR4], RZ ;  /* 0x000000ffffff79a7 */ /* 0x000fe60008100404 */
.L_x_79:
[----:B-12---:R-:W-:Y:S01]  /*41d0*/  SHF.L.U32 R3, RZ, 0x1f, RZ ;  /* 0x0000001fff037819 */ /* 0x006fe200000006ff */
[----:B------:R-:W-:Y:S01]  /*41e0*/  UIADD3 UR4, UPT, UPT, UR26, 0x100, URZ ;  /* 0x000001001a047890 */ /* 0x000fe2000fffe0ff */
[----:B------:R-:W-:Y:S02]  /*41f0*/  PLOP3.LUT P0, PT, PT, PT, UP1, 0x80, 0x8 ;  /* 0x000000000008781c */ /* 0x000fe40003f0f018 */
[----:B------:R-:W1:Y:S02]  /*4200*/  SYNCS.PHASECHK.TRANS64.TRYWAIT P1, [UR26+0x100], R3 ;  /* 0x00010003ff0075a7 */ /* 0x000e64000802111a */
[----:B-1----:R-:W-:Y:S09]  /*4210*/  @!P1 BRA `(.L_x_81) ;  /* 0x0000004400049947 */ /* 0x002ff20003800000 */
.L_x_162:
[----:B------:R-:W-:Y:S01]  /*4220*/  @!UP1 UPRMT UR4, UR45, 0x654, UR4 ;  /* 0x000006542d049896 */ /* 0x000fe20008000004 */
[----:B------:R-:W-:Y:S01]  /*4230*/  UMOV UR5, 0xffff ;  /* 0x0000ffff00057882 */ /* 0x000fe20000000000 */
[----:B------:R-:W-:-:S07]  /*4240*/  UMOV UR6, 0x1 ;  /* 0x0000000100067882 */ /* 0x000fce0000000000 */
[----:B------:R-:W-:Y:S01]  /*4250*/  @!P0 SYNCS.ARRIVE.TRANS64.RED.A1T0 RZ, [UR4], RZ ;  /* 0x000000ffffff89a7 */ /* 0x000fe20008100404 */
[----:B------:R-:W-:Y:S01]  /*4260*/  NOP ;  /* 0x0000000000007918 */ /* 0x000fe20000000000 */
[----:B-1----:R-:W1:Y:S01]  /*4270*/  LDS R0, [UR8+0x14] ;  /* 0x00001408ff007984 */ /* 0x002e620008000800 */
[----:B------:R-:W-:-:S04]  /*4280*/  ULOP3.LUT UR4, UR44, 0xffff, URZ, 0xc0, !UPT ;  /* 0x0000ffff2c047892 */ /* 0x000fc8000f8ec0ff */
[----:B------:R-:W-:-:S04]  /*4290*/  USHF.R.U32.HI UR4, URZ, 0x5, UR4 ;  /* 0x00000005ff047899 */ /* 0x000fc80008011604 */
[----:B------:R-:W-:Y:S02]  /*42a0*/  USHF.L.U32 UR5, UR5, UR4, URZ ;  /* 0x0000000405057299 */ /* 0x000fe400080006ff */
[----:B------:R-:W-:-:S04]  /*42b0*/  USHF.L.U32 UR4, UR6, UR4, URZ ;  /* 0x0000000406047299 */ /* 0x000fc800080006ff */
[----:B-1----:R-:W-:-:S04]  /*42c0*/  LOP3.LUT R0, R0, UR5, RZ, 0xc0, !PT ;  /* 0x0000000500007c12 */ /* 0x002fc8000f8ec0ff */
[----:B------:R-:W-:-:S13]  /*42d0*/  ISETP.NE.AND P0, PT, R0, UR5, PT ;  /* 0x0000000500007c0c */ /* 0x000fda000bf05270 */
[----:B------:R-:W-:Y:S05]  /*42e0*/  @P0 BRA `(.L_x_82) ;  /* 0x0000000000580947 */ /* 0x000fea0003800000 */
[----:B------:R-:W1:Y:S02]  /*42f0*/  LDS R0, [UR8+0x18] ;  /* 0x00001808ff007984 */ /* 0x000e640008000800 */
[----:B-1----:R-:W-:-:S04]  /*4300*/  LOP3.LUT R0, R0, UR4, RZ, 0xc0, !PT ;  /* 0x0000000400007c12 */ /* 0x002fc8000f8ec0ff */
[----:B------:R-:W-:-:S13]  /*4310*/  ISETP.NE.AND P0, PT, R0, UR4, PT ;  /* 0x0000000400007c0c */ /* 0x000fda000bf05270 */
[----:B------:R-:W-:Y:S05]  /*4320*/  @P0 BRA `(.L_x_83) ;  /* 0x00000000003c0947 */ /* 0x000fea0003800000 */
[----:B------:R-:W1:Y:S01]  /*4330*/  S2R R2, SR_LANEID ;  /* 0x0000000000027919 */ /* 0x000e620000000000 */
[----:B------:R-:W-:Y:S01]  /*4340*/  ULOP3.LUT UR5, URZ, UR5, URZ, 0x33, !UPT ;  /* 0x00000005ff057292 */ /* 0x000fe2000f8e33ff */
[----:B------:R-:W-:Y:S01]  /*4350*/  LOP3.LUT R4, RZ, UR4, RZ, 0x33, !PT ;  /* 0x00000004ff047c12 */ /* 0x000fe2000f8e33ff */
[----:B------:R-:W-:Y:S02]  /*4360*/  VOTEU.ANY UR4, UPT, PT ;  /* 0x0000000000047886 */ /* 0x000fe400038e0100 */
[----:B------:R-:W-:Y:S01]  /*4370*/  UFLO.U32 UR4, UR4 ;  /* 0x00000004000472bd */ /* 0x000fe200080e0000 */
[----:B------:R-:W2:Y:S01]  /*4380*/  REDUX UR6, R4 ;  /* 0x00000000040673c4 */ /* 0x000ea20000000000 */
[----:B------:R-:W-:-:S06]  /*4390*/  IMAD.U32 R0, RZ, RZ, UR5 ;  /* 0x00000005ff007e24 */ /* 0x000fcc000f8e00ff */
[----:B------:R4:W-:Y:S01]  /*43a0*/  UTCATOMSWS.AND URZ, UR5 ;  /* 0x0000000500ff79e3 */ /* 0x0009e20008000000 */
[----:B------:R-:W3:Y:S01]  /*43b0*/  REDUX UR7, R0 ;  /* 0x00000000000773c4 */ /* 0x000ee20000000000 */
[----:B-1----:R-:W-:Y:S01]  /*43c0*/  ISETP.EQ.U32.AND P0, PT, R2, UR4, PT ;  /* 0x0000000402007c0c */ /* 0x002fe2000bf02070 */
[----:B--2---:R-:W-:Y:S01]  /*43d0*/  IMAD.U32 R2, RZ, RZ, UR6 ;  /* 0x00000006ff027e24 */ /* 0x004fe2000f8e00ff */
[----:B---3--:R-:W-:-:S11]  /*43e0*/  MOV R3, UR7 ;  /* 0x0000000700037c02 */ /* 0x008fd60008000f00 */
[----:B------:R4:W-:Y:S04]  /*43f0*/  @P0 ATOMS.AND RZ, [UR8+0x14], R3 ;  /* 0x00001403ffff098c */ /* 0x0009e8000a800008 */
[----:B------:R4:W-:Y:S01]  /*4400*/  @P0 ATOMS.AND RZ, [UR8+0x18], R2 ;  /* 0x00001802ffff098c */ /* 0x0009e2000a800008 */
[----:B------:R-:W-:Y:S05]  /*4410*/  BRA `(.L_x_84) ;  /* 0x0000000000147947 */ /* 0x000fea0003800000 */
.L_x_83:
[----:B------:R-:W-:Y:S02]  /*4420*/  MOV R2, 0x4440 ;  /* 0x0000444000027802 */ /* 0x000fe40000000f00 */
[----:B---3-5:R-:W-:Y:S05]  /*4430*/  CALL.REL.NOINC `($__internal_0_$__cuda_sm10x_tcgen05_guardrail_trap_col_being_dealloced_not_returned_by_alloc) ;  /* 0x0000004400707944 */ /* 0x028fea0003c00000 */
[----:B------:R-:W-:Y:S05]  /*4440*/  BRA `(.L_x_84) ;  /* 0x0000000000087947 */ /* 0x000fea0003800000 */
.L_x_82:
[----:B------:R-:W-:Y:S02]  /*4450*/  MOV R2, 0x4470 ;  /* 0x0000447000027802 */ /* 0x000fe40000000f00 */
[----:B---3-5:R-:W-:Y:S05]  /*4460*/  CALL.REL.NOINC `($__internal_2_$__cuda_sm10x_tcgen05_guardrail_trap_unallocated_columns_being_dealloced) ;  /* 0x00000044007c7944 */ /* 0x028fea0003c00000 */
.L_x_84:
[----:B------:R-:W-:Y:S01]  /*4470*/  NOP ;  /* 0x0000000000007918 */ /* 0x000fe20000000000 */
[----:B----4-:R-:W-:Y:S05]  /*4480*/  EXIT ;  /* 0x000000000000794d */ /* 0x010fea0003800000 */
.L_x_55:
[----:B------:R-:W-:-:S09]  /*4490*/  UISETP.NE.OR UP0, UPT, UR13, 0x3, !UP3 ;  /* 0x000000030d00788c */ /* 0x000fd2000df05670 */
[----:B------:R-:W-:Y:S05]  /*44a0*/  BRA.U UP0, `(.L_x_85) ;  /* 0x0000001100347547 */ /* 0x000fea000b800000 */
[----:B------:R-:W1:Y:S01]  /*44b0*/  S2UR UR6, SR_CgaCtaId ;  /* 0x00000000000679c3 */ /* 0x000e620000008800 */
[----:B------:R-:W2:Y:S01]  /*44c0*/  LDCU UR37, c[0x0][0x370] ;  /* 0x00006e00ff2577ac */ /* 0x000ea20008000800 */
[----:B------:R-:W-:Y:S02]  /*44d0*/  HFMA2 R13, -RZ, RZ, 0, 0 ;  /* 0x00000000ff0d7431 */ /* 0x000fe400000001ff */
[----:B------:R-:W-:Y:S01]  /*44e0*/  IMAD.MOV.U32 R15, RZ, RZ, 0x1 ;  /* 0x00000001ff0f7424 */ /* 0x000fe200078e00ff */
[----:B------:R-:W-:Y:S01]  /*44f0*/  MOV R7, 0x2000 ;  /* 0x0000200000077802 */ /* 0x000fe20000000f00 */
[----:B------:R-:W2:Y:S01]  /*4500*/  LDCU.128 UR32, c[0x0][0xb10] ;  /* 0x00016200ff2077ac */ /* 0x000ea20008000c00 */
[----:B------:R-:W-:Y:S01]  /*4510*/  IMAD.MOV.U32 R14, RZ, RZ, RZ ;  /* 0x000000ffff0e7224 */ /* 0x000fe200078e00ff */
[----:B------:R-:W3:Y:S01]  /*4520*/  LDC.64 R16, c[0x0][0x348] ;  /* 0x0000d200ff107b82 */ /* 0x000ee20000000a00 */
[----:B------:R-:W4:Y:S01]  /*4530*/  LDCU UR31, c[0x0][0x374] ;  /* 0x00006e80ff1f77ac */ /* 0x000f220008000800 */
[----:B------:R-:W4:Y:S06]  /*4540*/  LDCU UR15, c[0x0][0xb0c] ;  /* 0x00016180ff0f77ac */ /* 0x000f2c0008000800 */
[----:B------:R-:W3:Y:S01]  /*4550*/  LDC.64 R2, c[0x0][0x888] ;  /* 0x00022200ff027b82 */ /* 0x000ee20000000a00 */
[----:B------:R-:W4:Y:S01]  /*4560*/  LDCU UR40, c[0x0][0xb20] ;  /* 0x00016400ff2877ac */ /* 0x000f220008000800 */
[----:B------:R-:W4:Y:S06]  /*4570*/  LDCU UR4, c[0x0][0xb30] ;  /* 0x00016600ff0477ac */ /* 0x000f2c0008000800 */
[----:B------:R-:W3:Y:S01]  /*4580*/  LDC.64 R4, c[0x0][0x890] ;  /* 0x00022400ff047b82 */ /* 0x000ee20000000a00 */
[----:B------:R-:W-:Y:S01]  /*4590*/  UMOV UR29, 0x400 ;  /* 0x00000400001d7882 */ /* 0x000fe20000000000 */
[----:B------:R-:W-:-:S02]  /*45a0*/  UPLOP3.LUT UP3, UPT, UPT, UPT, UPT, 0x40, 0x4 ;  /* 0x000000000004789c */ /* 0x000fc40003f6e870 */
[----:B-1----:R-:W-:Y:S02]  /*45b0*/  ULEA UR29, UR6, UR29, 0x18 ;  /* 0x0000001d061d7291 */ /* 0x002fe4000f8ec0ff */
[----:B--2---:R-:W-:Y:S02]  /*45c0*/  UIMAD.WIDE.U32 UR6, UR37, UR32, URZ ;  /* 0x00000020250672a5 */ /* 0x004fe4000f8e00ff */
[----:B----4-:R-:W-:Y:S02]  /*45d0*/  UIMAD.WIDE.U32 UR8, UR31, UR35, URZ ;  /* 0x000000231f0872a5 */ /* 0x010fe4000f8e00ff */
[----:B------:R-:W-:Y:S02]  /*45e0*/  UISETP.GE.AND UP0, UPT, UR42, 0x1, UPT ;  /* 0x000000012a00788c */ /* 0x000fe4000bf06270 */
[----:B------:R-:W-:Y:S01]  /*45f0*/  UISETP.NE.AND UP4, UPT, UR42, 0x1, UPT ;  /* 0x000000012a00788c */ /* 0x000fe2000bf85270 */
[----:B------:R-:W-:Y:S02]  /*4600*/  UMOV UR6, UR7 ;  /* 0x0000000700067c82 */ /* 0x000fe40008000000 */
[----:B------:R-:W-:Y:S01]  /*4610*/  UMOV UR38, UR9 ;  /* 0x0000000900267c82 */ /* 0x000fe20008000000 */
[----:B------:R-:W1:Y:S01]  /*4620*/  LDCU.64 UR22, c[0x0][0xb28] ;  /* 0x00016500ff1677ac */ /* 0x000e620008000a00 */
[----:B------:R-:W-:-:S02]  /*4630*/  UISETP.NE.AND UP6, UPT, UR15, 0x1, UPT ;  /* 0x000000010f00788c */ /* 0x000fc4000bfc5270 */
[----:B------:R-:W-:Y:S02]  /*4640*/  UISETP.NE.AND UP5, UPT, UR34, 0x1, UPT ;  /* 0x000000012200788c */ /* 0x000fe4000bfa5270 */
[----:B------:R-:W-:Y:S02]  /*4650*/  USHF.R.U32.HI UR39, URZ, UR33, UR6 ;  /* 0x00000021ff277299 */ /* 0x000fe40008011606 */
[----:B------:R-:W-:Y:S02]  /*4660*/  USHF.R.U32.HI UR38, URZ, UR40, UR38 ;  /* 0x00000028ff267299 */ /* 0x000fe40008011626 */
[----:B------:R-:W-:Y:S01]  /*4670*/  UISETP.NE.AND UP2, UPT, UR4, 0x1, UPT ;  /* 0x000000010400788c */ /* 0x000fe2000bf45270 */
[----:B------:R-:W-:-:S10]  /*4680*/  UMOV UR12, URZ ;  /* 0x000000ff000c7c82 */ /* 0x000fd40008000000 */
.L_x_94:
[C---:B------:R-:W-:Y:S02]  /*4690*/  LEA R12, R14.reuse, UR29, 0x3 ;  /* 0x0000001d0e0c7c11 */ /* 0x040fe4000f8e18ff */
[----:B------:R-:W-:Y:S02]  /*46a0*/  SHF.L.U32 R9, R13, 0x1f, RZ ;  /* 0x0000001f0d097819 */ /* 0x000fe400000006ff */
[----:B------:R-:W-:Y:S02]  /*46b0*/  LEA R10, R14, UR29, 0x4 ;  /* 0x0000001d0e0a7c11 */ /* 0x000fe4000f8e20ff */
[----:B------:R-:W2:Y:S02]  /*46c0*/  SYNCS.PHASECHK.TRANS64.TRYWAIT P0, [R12+URZ+0x80], R9 ;  /* 0x000080090c0075a7 */ /* 0x000ea400080011ff */
[----:B--2-4-:R-:W-:Y:S05]  /*46d0*/  @!P0 BRA `(.L_x_86) ;  /* 0x0000003c00ec8947 */ /* 0x014fea0003800000 */
.L_x_163:
[----:B--2---:R-:W2:Y:S01]  /*46e0*/  LDS.128 R8, [R10+0x110] ;  /* 0x000110000a087984 */ /* 0x004ea20000000c00 */
[----:B------:R-:W-:Y:S01]  /*46f0*/  UISETP.GE.AND UP0, UPT, UR42, 0x1, UPT ;  /* 0x000000012a00788c */ /* 0x000fe2000bf06270 */
[----:B------:R-:W-:Y:S01]  /*4700*/  @!PT LDS RZ, [RZ] ;  /* 0x00000000fffff984 */ /* 0x000fe20000000800 */
[----:B------:R-:W-:Y:S01]  /*4710*/  @!PT LDS RZ, [RZ] ;  /* 0x00000000fffff984 */ /* 0x000fe20000000800 */
[----:B------:R-:W-:Y:S01]  /*4720*/  @!PT LDS RZ, [RZ] ;  /* 0x00000000fffff984 */ /* 0x000fe20000000800 */
[----:B------:R-:W-:Y:S01]  /*4730*/  @!PT LDS RZ, [RZ] ;  /* 0x00000000fffff984 */ /* 0x000fe20000000800 */
[----:B------:R4:W-:Y:S06]  /*4740*/  MEMBAR.ALL.CTA ;  /* 0x0000000000007992 */ /* 0x0009ec0000008000 */
[----:B----4-:R-:W4:Y:S01]  /*4750*/  FENCE.VIEW.ASYNC.S ;  /* 0x00000000000073c6 */ /* 0x010f220000000000 */
[----:B--2---:R-:W-:Y:S11]  /*4760*/  LOP3.LUT P0, RZ, R10, 0x1, RZ, 0xc0, !PT ;  /* 0x000000010aff7812 */ /* 0x004ff6000780c0ff */
[----:B------:R-:W-:Y:S02]  /*4770*/  @!UPT UIADD3 URZ, UPT, UPT, URZ, URZ, URZ ;  /* 0x000000fffffff290 */ /* 0x000fe4000fffe0ff */
[----:B----4-:R-:W-:Y:S01]  /*4780*/  VOTEU.ANY UP1, P0 ;  /* 0x0000000000ff7886 */ /* 0x010fe20000020100 */
[----:B------:R-:W-:Y:S11]  /*4790*/  PLOP3.LUT P0, PT, PT, PT, UP1, 0x80, 0x8 ;  /* 0x000000000008781c */ /* 0x000ff60003f0f018 */
[----:B------:R-:W-:Y:S02]  /*47a0*/  @!UPT UIADD3 URZ, UPT, UPT, URZ, URZ, URZ ;  /* 0x000000fffffff290 */ /* 0x000fe4000fffe0ff */
[----:B------:R-:W-:Y:S02]  /*47b0*/  @P0 SHF.R.U32.HI R0, RZ, 0x10, R9 ;  /* 0x00000010ff000819 */ /* 0x000fe40000011609 */
[----:B------:R-:W-:Y:S02]  /*47c0*/  @P0 MOV R6, R8 ;  /* 0x0000000800060202 */ /* 0x000fe40000000f00 */
[----:B------:R-:W-:Y:S01]  /*47d0*/  @P0 R2UR UR4, R0 ;  /* 0x00000000000402ca */ /* 0x000fe200000e0000 */
[----:B------:R-:W-:Y:S01]  /*47e0*/  VIADD R0, R12, 0x90 ;  /* 0x000000900c007836 */ /* 0x000fe20000000000 */
[----:B------:R-:W-:Y:S02]  /*47f0*/  @P0 LOP3.LUT R8, R9, 0xffff, RZ, 0xc0, !PT ;  /* 0x0000ffff09080812 */ /* 0x000fe400078ec0ff */
[----:B------:R-:W-:Y:S02]  /*4800*/  @P0 R2UR UR6, R6 ;  /* 0x00000000060602ca */ /* 0x000fe400000e0000 */
[----:B------:R-:W-:Y:S02]  /*4810*/  PRMT R0, RZ, 0x654, R0 ;  /* 0x00000654ff007816 */ /* 0x000fe40000000000 */
[----:B------:R-:W-:Y:S02]  /*4820*/  @P0 R2UR UR5, R8 ;  /* 0x00000000080502ca */ /* 0x000fe400000e0000 */
[----:B------:R2:W-:Y:S03]  /*4830*/  SYNCS.ARRIVE.TRANS64.RED.A1T0 RZ, [R0+URZ], RZ ;  /* 0x000000ff00ff79a7 */ /* 0x0005e600081004ff */
[----:B------:R-:W-:Y:S04]  /*4840*/  @UP1 UMOV UR30, UR4 ;  /* 0x00000004001e1c82 */ /* 0x000fe80008000000 */
[----:B------:R-:W-:Y:S04]  /*4850*/  @UP1 UMOV UR14, UR6 ;  /* 0x00000006000e1c82 */ /* 0x000fe80008000000 */
[----:B------:R-:W-:Y:S01]  /*4860*/  @UP1 UMOV UR13, UR5 ;  /* 0x00000005000d1c82 */ /* 0x000fe20008000000 */
[----:B------:R-:W-:Y:S05]  /*4870*/  BRA.U !UP0, `(.L_x_87) ;  /* 0x0000000108a47547 */ /* 0x000fea000b800000 */
[----:B------:R-:W-:Y:S02]  /*4880*/  UIMAD.WIDE.U32 UR8, UR13, UR35, URZ ;  /* 0x000000230d0872a5 */ /* 0x000fe4000f8e00ff */
[----:B------:R-:W-:Y:S02]  /*4890*/  UIMAD.WIDE.U32 UR10, UR14, UR32, URZ ;  /* 0x000000200e0a72a5 */ /* 0x000fe4000f8e00ff */
[----:B------:R-:W-:Y:S02]  /*48a0*/  USEL UR4, UR31, UR38, !UP5 ;  /* 0x000000261f047287 */ /* 0x000fe4000e800000 */
[----:B------:R-:W-:Y:S02]  /*48b0*/  USEL UR7, UR37, UR39, !UP6 ;  /* 0x0000002725077287 */ /* 0x000fe4000f000000 */
[----:B-1----:R-:W-:Y:S02]  /*48c0*/  UIMAD.WIDE.U32 UR16, UR4, UR22, URZ ;  /* 0x00000016041072a5 */ /* 0x002fe4000f8e00ff */
[----:B------:R-:W-:Y:S01]  /*48d0*/  UIMAD.WIDE.U32 UR18, UR7, UR22, URZ ;  /* 0x00000016071272a5 */ /* 0x000fe2000f8e00ff */
[----:B------:R-:W-:Y:S02]  /*48e0*/  UMOV UR5, UR9 ;  /* 0x0000000900057c82 */ /* 0x000fe40008000000 */
[----:B------:R-:W-:Y:S03]  /*48f0*/  USHF.R.U32.HI UR6, URZ, UR40, UR5 ;  /* 0x00000028ff067299 */ /* 0x000fe60008011605 */
[----:B------:R-:W-:Y:S01]  /*4900*/  UMOV UR5, UR11 ;  /* 0x0000000b00057c82 */ /* 0x000fe20008000000 */
[----:B------:R-:W-:Y:S02]  /*4910*/  USEL UR6, UR13, UR6, !UP5 ;  /* 0x000000060d067287 */ /* 0x000fe4000e800000 */
[----:B------:R-:W-:Y:S02]  /*4920*/  USHF.R.U32.HI UR8, URZ, UR33, UR5 ;  /* 0x00000021ff087299 */ /* 0x000fe40008011605 */
[----:B------:R-:W-:Y:S01]  /*4930*/  UIMAD.WIDE.U32 UR10, UR6, UR22, URZ ;  /* 0x00000016060a72a5 */ /* 0x000fe2000f8e00ff */
[----:B------:R-:W-:Y:S02]  /*4940*/  UMOV UR5, UR17 ;  /* 0x0000001100057c82 */ /* 0x000fe40008000000 */
[----:B------:R-:W-:Y:S03]  /*4950*/  @UP4 USHF.R.U32.HI UR4, URZ, UR23, UR5 ;  /* 0x00000017ff044299 */ /* 0x000fe60008011605 */
[----:B------:R-:W-:Y:S01]  /*4960*/  UMOV UR5, UR19 ;  /* 0x0000001300057c82 */ /* 0x000fe20008000000 */
[----:B------:R-:W-:Y:S02]  /*4970*/  UIMAD UR4, UR42, UR4, URZ ;  /* 0x000000042a0472a4 */ /* 0x000fe4000f8e02ff */
[----:B------:R-:W-:Y:S02]  /*4980*/  @UP4 USHF.R.U32.HI UR7, URZ, UR23, UR5 ;  /* 0x00000017ff074299 */ /* 0x000fe40008011605 */
[----:B------:R-:W-:Y:S02]  /*4990*/  USEL UR5, UR14, UR8, !UP6 ;  /* 0x000000080e057287 */ /* 0x000fe4000f000000 */
[----:B------:R-:W-:Y:S02]  /*49a0*/  UIMAD UR8, UR42, UR7, URZ ;  /* 0x000000072a0872a4 */ /* 0x000fe4000f8e02ff */
[----:B------:R-:W-:Y:S03]  /*49b0*/  UISETP.GE.AND UP0, UPT, UR6, UR4, UPT ;  /* 0x000000040600728c */ /* 0x000fe6000bf06270 */
[----:B------:R-:W-:Y:S01]  /*49c0*/  UMOV UR4, UR11 ;  /* 0x0000000b00047c82 */ /* 0x000fe20008000000 */
[----:B------:R-:W-:Y:S02]  /*49d0*/  UISETP.GE.OR UP0, UPT, UR5, UR8, UP0 ;  /* 0x000000080500728c */ /* 0x000fe40008706670 */
[----:B------:R-:W-:Y:S02]  /*49e0*/  USHF.R.U32.HI UR4, URZ, UR23, UR4 ;  /* 0x00000017ff047299 */ /* 0x000fe40008011604 */
[----:B------:R-:W-:Y:S02]  /*49f0*/  UIMAD.WIDE.U32 UR8, UR5, UR22, URZ ;  /* 0x00000016050872a5 */ /* 0x000fe4000f8e00ff */
[----:B------:R-:W-:Y:S04]  /*4a00*/  USEL UR10, UR6, UR4, !UP4 ;  /* 0x00000004060a7287 */ /* 0x000fe8000e000000 */
[----:B------:R-:W-:Y:S01]  /*4a10*/  UIADD3 UR11, UPT, UPT, -UR10, URZ, URZ ;  /* 0x000000ff0a0b7290 */ /* 0x000fe2000fffe1ff */
[----:B------:R-:W-:Y:S02]  /*4a20*/  @!UP0 UMOV UR4, UR9 ;  /* 0x0000000900048c82 */ /* 0x000fe40008000000 */
[----:B------:R-:W-:Y:S02]  /*4a30*/  @!UP0 USHF.R.U32.HI UR4, URZ, UR23, UR4 ;  /* 0x00000017ff048299 */ /* 0x000fe40008011604 */
[----:B------:R-:W-:Y:S02]  /*4a40*/  UIMAD UR8, UR42, UR11, UR6 ;  /* 0x0000000b2a0872a4 */ /* 0x000fe4000f8e0206 */
[----:B------:R-:W-:Y:S04]  /*4a50*/  @!UP0 USEL UR4, UR5, UR4, !UP4 ;  /* 0x0000000405048287 */ /* 0x000fe8000e000000 */
[----:B------:R-:W-:Y:S02]  /*4a60*/  @!UP0 UIMAD UR7, UR7, UR8, UR4 ;  /* 0x00000008070782a4 */ /* 0x000fe4000f8e0204 */
[----:B------:R-:W-:Y:S02]  /*4a70*/  @!UP0 UIADD3 UR9, UPT, UPT, UR10, -UR4, URZ ;  /* 0x800000040a098290 */ /* 0x000fe4000fffe0ff */
[----:B------:R-:W-:Y:S02]  /*4a80*/  UIADD3 UR8, UPT, UPT, -UR6, URZ, URZ ;  /* 0x000000ff06087290 */ /* 0x000fe4000fffe1ff */
[----:B------:R-:W-:Y:S02]  /*4a90*/  UIADD3 UR4, UPT, UPT, -UR5, URZ, URZ ;  /* 0x000000ff05047290 */ /* 0x000fe4000fffe1ff */
[----:B------:R-:W-:Y:S03]  /*4aa0*/  @!UP0 UIMAD UR6, UR9, UR42, UR5 ;  /* 0x0000002a090682a4 */ /* 0x000fe6000f8e0205 */
[----:B------:R-:W-:Y:S01]  /*4ab0*/  @!UP0 UMOV UR5, UR7 ;  /* 0x0000000700058c82 */ /* 0x000fe20008000000 */
[----:B------:R-:W-:Y:S02]  /*4ac0*/  UIMAD UR7, UR15, UR4, UR14 ;  /* 0x000000040f0772a4 */ /* 0x000fe4000f8e020e */
[----:B------:R-:W-:Y:S02]  /*4ad0*/  UIMAD UR4, UR34, UR8, UR13 ;  /* 0x00000008220472a4 */ /* 0x000fe4000f8e020d */
[----:B------:R-:W-:Y:S02]  /*4ae0*/  UIMAD UR14, UR5, UR15, UR7 ;  /* 0x0000000f050e72a4 */ /* 0x000fe4000f8e0207 */
[----:B------:R-:W-:Y:S11]  /*4af0*/  UIMAD UR13, UR6, UR34, UR4 ;  /* 0x00000022060d72a4 */ /* 0x000ff6000f8e0204 */
[----:B------:R-:W-:Y:S01]  /*4b00*/  @!UPT UIADD3 URZ, UPT, UPT, URZ, URZ, URZ ;  /* 0x000000fffffff290 */ /* 0x000fe2000fffe0ff */
.L_x_87:
[----:B------:R-:W4:Y:S01]  /*4b10*/  @!UP2 LDCU.128 UR8, c[0x0][0xb10] ;  /* 0x00016200ff08a7ac */ /* 0x000f220008000c00 */
[C---:B---3--:R-:W-:Y:S02]  /*4b20*/  ISETP.NE.U32.AND P1, PT, R4.reuse, RZ, PT ;  /* 0x000000ff0400720c */ /* 0x048fe40003f25070 */
[----:B------:R-:W-:Y:S02]  /*4b30*/  ISETP.NE.U32.AND P0, PT, R4, RZ, PT ;  /* 0x000000ff0400720c */ /* 0x000fe40003f05070 */
[C---:B------:R-:W-:Y:S02]  /*4b40*/  ISETP.NE.AND.EX P1, PT, R5.reuse, RZ, PT, P1 ;  /* 0x000000ff0500720c */ /* 0x040fe40003f25310 */
[----:B------:R-:W-:Y:S01]  /*4b50*/  ISETP.NE.AND.EX P0, PT, R5, RZ, PT, P0 ;  /* 0x000000ff0500720c */ /* 0x000fe20003f05300 */
[----:B------:R-:W3:Y:S01]  /*4b60*/  @!UP2 LDCU UR5, c[0x0][0xb0c] ;  /* 0x00016180ff05a7ac */ /* 0x000ee20008000800 */
[----:B------:R-:W-:Y:S02]  /*4b70*/  USHF.L.U32 UR26, UR25, 0x6, URZ ;  /* 0x00000006191a7899 */ /* 0x000fe400080006ff */
[----:B------:R-:W-:Y:S02]  /*4b80*/  USHF.L.U32 UR27, UR20, 0x6, URZ ;  /* 0x00000006141b7899 */ /* 0x000fe400080006ff */
[----:B----4-:R-:W-:Y:S07]  /*4b90*/  UIMAD.WIDE.U32 UR6, UR14, UR8, URZ ;  /* 0x000000080e0672a5 */ /* 0x010fee000f8e00ff */
[----:B------:R-:W-:Y:S01]  /*4ba0*/  @!UP2 UMOV UR4, UR7 ;  /* 0x000000070004ac82 */ /* 0x000fe20008000000 */
[----:B---3--:R-:W-:Y:S02]  /*4bb0*/  @!UP2 UISETP.NE.AND UP0, UPT, UR5, 0x1, UPT ;  /* 0x000000010500a88c */ /* 0x008fe4000bf05270 */
[----:B------:R-:W-:Y:S02]  /*4bc0*/  @!UP2 USHF.R.U32.HI UR4, URZ, UR9, UR4 ;  /* 0x00000009ff04a299 */ /* 0x000fe40008011604 */
[----:B------:R-:W-:Y:S02]  /*4bd0*/  UIMAD.WIDE.U32 UR6, UR13, UR11, URZ ;  /* 0x0000000b0d0672a5 */ /* 0x000fe4000f8e00ff */
[----:B------:R-:W-:Y:S02]  /*4be0*/  @!UP2 USEL UR8, UR14, UR4, !UP0 ;  /* 0x000000040e08a287 */ /* 0x000fe4000c000000 */
[----:B------:R-:W-:Y:S03]  /*4bf0*/  @!UP2 UISETP.NE.AND UP0, UPT, UR10, 0x1, UPT ;  /* 0x000000010a00a88c */ /* 0x000fe6000bf05270 */
[----:B------:R-:W-:Y:S02]  /*4c00*/  @!UP2 UMOV UR6, UR7 ;  /* 0x000000070006ac82 */ /* 0x000fe40008000000 */
[----:B------:R-:W3:Y:S02]  /*4c10*/  @!UP2 LDCU UR4, c[0x0][0xb20] ;  /* 0x00016400ff04a7ac */ /* 0x000ee40008000800 */
[----:B---3--:R-:W-:Y:S04]  /*4c20*/  @!UP2 USHF.R.U32.HI UR6, URZ, UR4, UR6 ;  /* 0x00000004ff06a299 */ /* 0x008fe80008011606 */
[----:B------:R-:W-:Y:S04]  /*4c30*/  @!UP2 USEL UR6, UR13, UR6, !UP0 ;  /* 0x000000060d06a287 */ /* 0x000fe8000c000000 */
[----:B------:R-:W-:Y:S02]  /*4c40*/  @!UP2 UIADD3 UR4, UPT, UPT, -UR8, UR6, URZ ;  /* 0x000000060804a290 */ /* 0x000fe4000fffe1ff */
[----:B------:R-:W-:Y:S02]  /*4c50*/  @!UP2 UIADD3 UR6, UPT, UPT, UR8, -UR6, URZ ;  /* 0x800000060806a290 */ /* 0x000fe4000fffe0ff */
[----:B------:R-:W-:Y:S02]  /*4c60*/  @!UP2 UIMAD UR14, UR4, UR5, UR14 ;  /* 0x00000005040ea2a4 */ /* 0x000fe4000f8e020e */
[----:B------:R-:W-:Y:S01]  /*4c70*/  @!UP2 UIMAD UR13, UR6, UR10, UR13 ;  /* 0x0000000a060da2a4 */ /* 0x000fe2000f8e020d */
[----:B------:R-:W-:Y:S11]  /*4c80*/  BRA.U UP3, `(.L_x_88) ;  /* 0x0000000103107547 */ /* 0x000ff6000b800000 */
[----:B--2---:R-:W-:Y:S04]  /*4c90*/  MOV R0, UR43 ;  /* 0x0000002b00007c02 */ /* 0x004fe80008000f00 */
[----:B------:R-:W-:Y:S04]  /*4ca0*/  SHF.L.U32 R9, R0, 0x1f, RZ ;  /* 0x0000001f00097819 */ /* 0x000fe800000006ff */
[----:B------:R-:W2:Y:S02]  /*4cb0*/  SYNCS.PHASECHK.TRANS64.TRYWAIT P2, [UR29+0x78], R9 ;  /* 0x00007809ff0075a7 */ /* 0x000ea4000804111d */
[----:B--2---:R-:W-:Y:S05]  /*4cc0*/  @!P2 BRA `(.L_x_89) ;  /* 0x000000380084a947 */ /* 0x004fea0003800000 */
.L_x_88:
[----:B------:R-:W-:Y:S05]  /*4cd0*/  @!P1 BRA `(.L_x_90) ;  /* 0x0000000000309947 */ /* 0x000fea0003800000 */
[----:B------:R-:W-:Y:S01]  /*4ce0*/  ISETP.NE.U32.AND P1, PT, R2, RZ, PT ;  /* 0x000000ff0200720c */ /* 0x000fe20003f25070 */
[----:B------:R-:W3:Y:S01]  /*4cf0*/  LDCU.64 UR4, c[0x0][0x358] ;  /* 0x00006b00ff0477ac */ /* 0x000ee20008000a00 */
[----:B------:R-:W-:Y:S02]  /*4d00*/  IMAD.MOV.U32 R56, RZ, RZ, 0x1 ;  /* 0x00000001ff387424 */ /* 0x000fe400078e00ff */
[----:B------:R-:W-:Y:S11]  /*4d10*/  ISETP.NE.AND.EX P1, PT, R3, RZ, PT, P1 ;  /* 0x000000ff0300720c */ /* 0x000ff60003f25310 */
[----:B------:R-:W-:Y:S02]  /*4d20*/  @!UPT UIADD3 URZ, UPT, UPT, URZ, URZ, URZ ;  /* 0x000000fffffff290 */ /* 0x000fe4000fffe0ff */
[----:B--2---:R-:W2:Y:S01]  /*4d30*/  @P1 LDC.64 R8, c[0x0][0x888] ;  /* 0x00022200ff081b82 */ /* 0x004ea20000000a00 */
[----:B------:R-:W-:Y:S04]  /*4d40*/  @P1 IMAD R0, R4, UR36, RZ ;  /* 0x0000002404001c24 */ /* 0x000fe8000f8e02ff */
[----:B--2---:R-:W-:Y:S04]  /*4d50*/  @P1 IMAD.WIDE R8, R0, 0x4, R8 ;  /* 0x0000000400081825 */ /* 0x004fe800078e0208 */
[----:B------:R-:W-:Y:S01]  /*4d60*/  HFMA2 R0, -RZ, RZ, 0, 5.9604644775390625e-08 ;  /* 0x00000001ff007431 */ /* 0x000fe200000001ff */
[----:B---3-5:R3:W5:Y:S04]  /*4d70*/  @P1 LDG.E R27, desc[UR4][R8.64] ;  /* 0x00000004081b1981 */ /* 0x028768000c1e1900 */
[----:B------:R-:W-:Y:S01]  /*4d80*/  @!P1 PRMT R56, R0, 0x7610, R56 ;  /* 0x0000761000389816 */ /* 0x000fe20000000038 */
[----:B---3--:R-:W4:Y:S06]  /*4d90*/  @!P1 LDC R27, c[0x0][0x880] ;  /* 0x00022000ff1b9b82 */ /* 0x008f2c0000000800 */
.L_x_90:
[----:B----45:R-:W-:Y:S01]  /*4da0*/  @!P0 FSETP.EQ.AND P1, PT, R27, RZ, PT ;  /* 0x000000ff1b00820b */ /* 0x030fe20003f22000 */
[----:B------:R-:W-:Y:S01]  /*4db0*/  @!UPT UIADD3 URZ, UPT, UPT, URZ, URZ, URZ ;  /* 0x000000fffffff290 */ /* 0x000fe2000fffe0ff */
[----:B------:R-:W-:Y:S11]  /*4dc0*/  @!P0 BRA `(.L_x_91) ;  /* 0x0000000000188947 */ /* 0x000ff60003800000 */
[----:B------:R-:W-:Y:S02]  /*4dd0*/  LOP3.LUT P0, RZ, R56, 0xff, RZ, 0xc0, !PT ;  /* 0x000000ff38ff7812 */ /* 0x000fe4000780c0ff */
[----:B------:R-:W-:Y:S04]  /*4de0*/  ISETP.NE.U32.AND P1, PT, R2, RZ, PT ;  /* 0x000000ff0200720c */ /* 0x000fe80003f25070 */
[----:B------:R-:W-:Y:S04]  /*4df0*/  ISETP.NE.AND.EX P1, PT, R3, RZ, PT, P1 ;  /* 0x000000ff0300720c */ /* 0x000fe80003f25310 */
[----:B------:R-:W-:Y:S03]  /*4e00*/  PLOP3.LUT P1, PT, P1, PT, PT, 0x8, 0x80 ;  /* 0x000000000080781c */ /* 0x000fe60000f2e170 */
[----:B------:R-:W-:Y:S11]  /*4e10*/  @P0 FSETP.EQ.AND P1, PT, R27, RZ, PT ;  /* 0x000000ff1b00020b */ /* 0x000ff60003f22000 */
[----:B------:R-:W-:Y:S02]  /*4e20*/  @!UPT UIADD3 URZ, UPT, UPT, URZ, URZ, URZ ;  /* 0x000000fffffff290 */ /* 0x000fe4000fffe0ff */
.L_x_91:
[----:B------:R-:W-:Y:S01]  /*4e30*/  ULEA UR4, UR12, UR29, 0x3 ;  /* 0x0000001d0c047291 */ /* 0x000fe2000f8e18ff */
[----:B--2---:R-:W-:Y:S02]  /*4e40*/  SHF.L.U32 R9, R15, 0x1f, RZ ;  /* 0x0000001f0f097819 */ /* 0x004fe400000006ff */
[----:B------:R-:W-:Y:S04]  /*4e50*/  ELECT P0, URZ, PT ;  /* 0x0000000000ff782f */ /* 0x000fe80003800000 */
[----:B------:R-:W-:Y:S02]  /*4e60*/  PLOP3.LUT P1, PT, P1, P0, PT, 0xf2, 0x2f ;  /* 0x00000000002f781c */ /* 0x000fe40000f21e72 */
[----:B------:R-:W2:Y:S11]  /*4e70*/  SYNCS.PHASECHK.TRANS64.TRYWAIT P2, [UR4+0x58], R9 ;  /* 0x00005809ff0075a7 */ /* 0x000eb60008041104 */
[----:B------:R-:W-:Y:S05]  /*4e80*/  @!P1 IADD3 R8, P0, PT, R16, 0x580, RZ ;  /* 0x0000058010089810 */ /* 0x000fea0007f1e0ff */
[----:B------:R-:W-:Y:S01]  /*4e90*/  @!P1 IMAD.X R6, RZ, RZ, R17, P0 ;  /* 0x000000ffff069224 */ /* 0x000fe200000e0611 */
[----:B--2---:R-:W-:Y:S07]  /*4ea0*/  @!P2 BRA `(.L_x_92) ;  /* 0x000000380024a947 */ /* 0x004fee0003800000 */
.L_x_166:
[----:B------:R-:W3:Y:S01]  /*4eb0*/  S2UR UR11, SR_CgaCtaId ;  /* 0x00000000000b79c3 */ /* 0x000ee20000008800 */
[----:B------:R-:W-:Y:S01]  /*4ec0*/  @!P1 R2UR UR6, R6 ;  /* 0x00000000060692ca */ /* 0x000fe200000e0000 */
[----:B------:R-:W-:Y:S01]  /*4ed0*/  UIADD3 UR5, UPT, UPT, UR12, 0x1, URZ ;  /* 0x000000010c057890 */ /* 0x000fe2000fffe0ff */
[----:B------:R-:W-:Y:S01]  /*4ee0*/  @!P1 R2UR UR7, R8 ;  /* 0x00000000080792ca */ /* 0x000fe200000e0000 */
[----:B------:R-:W-:Y:S01]  /*4ef0*/  UIADD3 UR25, UPT, UPT, UR4, 0x40, URZ ;  /* 0x0000004004197890 */ /* 0x000fe2000fffe0ff */
[----:B--2---:R-:W-:Y:S01]  /*4f00*/  @!P1 IMAD.MOV.U32 R0, RZ, RZ, 0x2000 ;  /* 0x00002000ff009424 */ /* 0x004fe200078e00ff */
[----:B------:R-:W-:Y:S01]  /*4f10*/  UISETP.NE.AND UP0, UPT, UR5, 0x3, UPT ;  /* 0x000000030500788c */ /* 0x000fe2000bf05270 */
[----:B------:R-:W-:Y:S01]  /*4f20*/  VIADD R14, R14, 0x1 ;  /* 0x000000010e0e7836 */ /* 0x000fe20000000000 */
[----:B------:R-:W-:Y:S01]  /*4f30*/  UMOV UR18, 0x0 ;  /* 0x0000000000127882 */ /* 0x000fe20000000000 */
[----:B------:R-:W-:Y:S01]  /*4f40*/  UMOV UR19, 0x10000000 ;  /* 0x1000000000137882 */ /* 0x000fe20000000000 */
[----:B------:R-:W-:Y:S02]  /*4f50*/  USEL UR21, UR5, URZ, UP0 ;  /* 0x000000ff05157287 */ /* 0x000fe40008000000 */
[----:B------:R-:W-:Y:S02]  /*4f60*/  USEL UR9, URZ, 0x1, UP0 ;  /* 0x00000001ff097887 */ /* 0x000fe40008000000 */
[----:B------:R-:W-:Y:S01]  /*4f70*/  VOTEU.ALL UP0, P1 ;  /* 0x0000000000ff7886 */ /* 0x000fe20000800000 */
[----:B------:R-:W-:Y:S01]  /*4f80*/  IMAD.U32 R9, RZ, RZ, UR6 ;  /* 0x00000006ff097e24 */ /* 0x000fe2000f8e00ff */
[----:B------:R-:W-:Y:S01]  /*4f90*/  UMOV UR28, UR36 ;  /* 0x00000024001c7c82 */ /* 0x000fe20008000000 */
[----:B------:R-:W-:Y:S01]  /*4fa0*/  IMAD.U32 R8, RZ, RZ, UR7 ;  /* 0x00000007ff087e24 */ /* 0x000fe2000f8e00ff */
[----:B------:R-:W-:Y:S01]  /*4fb0*/  LOP3.LUT R15, R15, UR9, RZ, 0x3c, !PT ;  /* 0x000000090f0f7c12 */ /* 0x000fe2000f8e3cff */
[----:B------:R-:W-:Y:S01]  /*4fc0*/  @!UP0 ULEA UR5, UR12, UR29, 0xd ;  /* 0x0000001d0c058291 */ /* 0x000fe2000f8e68ff */
[----:B------:R-:W-:Y:S01]  /*4fd0*/  @!P1 R2UR UR7, R9 ;  /* 0x00000000090792ca */ /* 0x000fe200000e0000 */
[----:B------:R-:W-:Y:S01]  /*4fe0*/  @!UP0 UIADD3 UR10, UPT, UPT, UR26, 0x20, URZ ;  /* 0x000000201a0a8890 */ /* 0x000fe2000fffe0ff */
[----:B------:R-:W-:Y:S01]  /*4ff0*/  @!P1 R2UR UR6, R8 ;  /* 0x00000000080692ca */ /* 0x000fe200000e0000 */
[----:B------:R-:W-:Y:S01]  /*5000*/  @!UP0 UIADD3 UR24, UPT, UPT, UR5, 0x200, URZ ;  /* 0x0000020005188890 */ /* 0x000fe2000fffe0ff */
[----:B------:R-:W-:Y:S01]  /*5010*/  SHF.L.U32 R6, R15, 0x1f, RZ ;  /* 0x0000001f0f067819 */ /* 0x000fe200000006ff */
[----:B------:R-:W-:Y:S01]  /*5020*/  @!UP0 UIADD3 UR8, UPT, UPT, UR5, 0x1200, URZ ;  /* 0x0000120005088890 */ /* 0x000fe2000fffe0ff */
[----:B------:R-:W-:Y:S01]  /*5030*/  VOTEU.ALL UP0, P1 ;  /* 0x0000000000ff7886 */ /* 0x000fe20000800000 */
[----:B---3--:R-:W-:Y:S01]  /*5040*/  UPRMT UR16, UR11, 0x654, UR25 ;  /* 0x000006540b107896 */ /* 0x008fe20008000019 */
[----:B------:R-:W-:Y:S02]  /*5050*/  UMOV UR12, UR36 ;  /* 0x00000024000c7c82 */ /* 0x000fe40008000000 */
[----:B------:R-:W-:Y:S01]  /*5060*/  UMOV UR11, UR27 ;  /* 0x0000001b000b7c82 */ /* 0x000fe20008000000 */
[----:B------:R-:W-:Y:S01]  /*5070*/  UMOV UR9, UR25 ;  /* 0x0000001900097c82 */ /* 0x000fe20008000000 */
[----:B------:R-:W-:Y:S03]  /*5080*/  ULEA UR5, UR21, UR29, 0x3 ;  /* 0x0000001d15057291 */ /* 0x000fe6000f8e18ff */
[----:B------:R2:W-:Y:S01]  /*5090*/  @!UP0 UTMALDG.3D [UR24], [UR6], desc[UR18] ;  /* 0x00001218060085b4 */ /* 0x0005e20008011000 */
[----:B------:R-:W-:Y:S05]  /*50a0*/  VOTEU.ALL UP0, P1 ;  /* 0x0000000000ff7886 */ /* 0x000fea0000800000 */
[----:B------:R2:W-:Y:S01]  /*50b0*/  @!UP0 UTMALDG.3D [UR8], [UR6], desc[UR18] ;  /* 0x00001208060085b4 */ /* 0x0005e20008011000 */
[----:B------:R2:W-:Y:S01]  /*50c0*/  @!P1 SYNCS.ARRIVE.TRANS64.RED.A0TR RZ, [UR4+0x40], R0 ;  /* 0x00004000ffff99a7 */ /* 0x0005e20008300404 */
[----:B------:R-:W-:Y:S01]  /*50d0*/  SYNCS.ARRIVE.TRANS64.RED.A1T0 RZ, [UR16], RZ ;  /* 0x000000ffffff79a7 */ /* 0x000fe20008100410 */
[----:B------:R-:W3:Y:S02]  /*50e0*/  SYNCS.PHASECHK.TRANS64.TRYWAIT P0, [UR5+0x58], R6 ;  /* 0x00005806ff0075a7 */ /* 0x000ee40008001105 */
[----:B--23--:R-:W-:Y:S05]  /*50f0*/  @!P0 BRA `(.L_x_93) ;  /* 0x0000003400a88947 */ /* 0x00cfea0003800000 */
.L_x_168:
[----:B------:R-:W-:Y:S01]  /*5100*/  UIADD3 UR17, UPT, UPT, UR5, 0x40, URZ ;  /* 0x0000004005117890 */ /* 0x000fe2000fffe0ff */
[----:B--2---:R-:W-:Y:S01]  /*5110*/  @!P1 IADD3 R6, P0, PT, R16, 0x580, RZ ;  /* 0x0000058010069810 */ /* 0x004fe20007f1e0ff */
[----:B------:R-:W-:Y:S01]  /*5120*/  UPLOP3.LUT UP3, UPT, UPT, UPT, UPT, 0x80, 0x8 ;  /* 0x000000000008789c */ /* 0x000fe20003f6f070 */
[----:B------:R-:W2:Y:S01]  /*5130*/  S2UR UR9, SR_CgaCtaId ;  /* 0x00000000000979c3 */ /* 0x000ea20000008800 */
[----:B------:R-:W-:Y:S01]  /*5140*/  UMOV UR24, 0x0 ;  /* 0x0000000000187882 */ /* 0x000fe20000000000 */
[----:B------:R-:W-:Y:S01]  /*5150*/  @!P1 R2UR UR6, R6 ;  /* 0x00000000060692ca */ /* 0x000fe200000e0000 */
[----:B------:R-:W-:Y:S01]  /*5160*/  @!P1 IMAD.X R0, RZ, RZ, R17, P0 ;  /* 0x000000ffff009224 */ /* 0x000fe200000e0611 */
[----:B------:R-:W-:Y:S01]  /*5170*/  UMOV UR25, 0x10000000 ;  /* 0x1000000000197882 */ /* 0x000fe20000000000 */
[----:B------:R-:W-:Y:S01]  /*5180*/  UMOV UR19, UR27 ;  /* 0x0000001b00137c82 */ /* 0x000fe20008000000 */
[----:B------:R-:W-:Y:S01]  /*5190*/  UMOV UR20, UR36 ;  /* 0x0000002400147c82 */ /* 0x000fe20008000000 */
[----:B------:R-:W-:Y:S01]  /*51a0*/  UMOV UR11, UR27 ;  /* 0x0000001b000b7c82 */ /* 0x000fe20008000000 */
[----:B------:R-:W-:Y:S01]  /*51b0*/  @!P1 R2UR UR4, R0 ;  /* 0x00000000000492ca */ /* 0x000fe200000e0000 */
[----:B------:R-:W-:Y:S01]  /*51c0*/  UMOV UR12, UR36 ;  /* 0x00000024000c7c82 */ /* 0x000fe20008000000 */
[----:B------:R-:W-:Y:S01]  /*51d0*/  VOTEU.ALL UP0, P1 ;  /* 0x0000000000ff7886 */ /* 0x000fe20000800000 */
[----:B------:R-:W-:Y:S01]  /*51e0*/  R2UR UR28, R58 ;  /* 0x000000003a1c72ca */ /* 0x000fe200000e0000 */
[----:B------:R-:W-:Y:S01]  /*51f0*/  UMOV UR36, UR30 ;  /* 0x0000001e00247c82 */ /* 0x000fe20008000000 */
[C---:B------:R-:W-:Y:S02]  /*5200*/  ISETP.NE.AND P0, PT, R14.reuse, 0x2, PT ;  /* 0x000000020e00780c */ /* 0x040fe40003f05270 */
[----:B------:R-:W-:Y:S01]  /*5210*/  @!UP0 UIADD3 UR18, UPT, UPT, UR26, 0x10, URZ ;  /* 0x000000101a128890 */ /* 0x000fe2000fffe0ff */
[----:B------:R-:W-:Y:S01]  /*5220*/  IMAD.U32 R8, RZ, RZ, UR6 ;  /* 0x00000006ff087e24 */ /* 0x000fe2000f8e00ff */
[----:B------:R-:W-:Y:S01]  /*5230*/  @!UP0 UIADD3 UR10, UPT, UPT, UR26, 0x30, URZ ;  /* 0x000000301a0a8890 */ /* 0x000fe2000fffe0ff */
[----:B------:R-:W-:Y:S02]  /*5240*/  SEL R0, RZ, 0x1, P0 ;  /* 0x00000001ff007807 */ /* 0x000fe40000000000 */
[----:B------:R-:W-:Y:S01]  /*5250*/  SEL R14, R14, RZ, P0 ;  /* 0x000000ff0e0e7207 */ /* 0x000fe20000000000 */
[----:B------:R-:W-:Y:S01]  /*5260*/  IMAD.U32 R9, RZ, RZ, UR4 ;  /* 0x00000004ff097e24 */ /* 0x000fe2000f8e00ff */
[----:B------:R-:W-:Y:S01]  /*5270*/  @!P1 R2UR UR6, R8 ;  /* 0x00000000080692ca */ /* 0x000fe200000e0000 */
[----:B------:R-:W-:Y:S01]  /*5280*/  @!UP0 ULEA UR4, UR21, UR29, 0xd ;  /* 0x0000001d15048291 */ /* 0x000fe2000f8e68ff */
[----:B------:R-:W-:Y:S02]  /*5290*/  LOP3.LUT R13, R13, R0, RZ, 0x3c, !PT ;  /* 0x000000000d0d7212 */ /* 0x000fe400078e3cff */
[----:B------:R-:W-:Y:S01]  /*52a0*/  @!P1 R2UR UR7, R9 ;  /* 0x00000000090792ca */ /* 0x000fe200000e0000 */
[----:B------:R-:W-:Y:S02]  /*52b0*/  @!UP0 UIADD3 UR16, UPT, UPT, UR4, 0x200, URZ ;  /* 0x0000020004108890 */ /* 0x000fe4000fffe0ff */
[----:B------:R-:W-:Y:S01]  /*52c0*/  @!UP0 UIADD3 UR8, UPT, UPT, UR4, 0x1200, URZ ;  /* 0x0000120004088890 */ /* 0x000fe2000fffe0ff */
[----:B------:R-:W-:Y:S01]  /*52d0*/  VOTEU.ALL UP0, P1 ;  /* 0x0000000000ff7886 */ /* 0x000fe20000800000 */
[----:B--2---:R-:W-:Y:S03]  /*52e0*/  UPRMT UR4, UR9, 0x654, UR17 ;  /* 0x0000065409047896 */ /* 0x004fe60008000011 */
[----:B------:R-:W-:Y:S05]  /*52f0*/  UMOV UR9, UR17 ;  /* 0x0000001100097c82 */ /* 0x000fea0008000000 */
[----:B------:R2:W-:Y:S01]  /*5300*/  @!UP0 UTMALDG.3D [UR16], [UR6], desc[UR24] ;  /* 0x00001810060085b4 */ /* 0x0005e20008011000 */
[----:B------:R-:W-:Y:S05]  /*5310*/  VOTEU.ALL UP0, P1 ;  /* 0x0000000000ff7886 */ /* 0x000fea0000800000 */
[----:B------:R3:W-:Y:S01]  /*5320*/  @!UP0 UTMALDG.3D [UR8], [UR6], desc[UR24] ;  /* 0x00001808060085b4 */ /* 0x0007e20008011000 */
[----:B------:R4:W-:Y:S01]  /*5330*/  @!P1 SYNCS.ARRIVE.TRANS64.RED.A0TR RZ, [UR5+0x40], R7 ;  /* 0x00004007ffff99a7 */ /* 0x0009e20008300405 */
[----:B------:R-:W-:Y:S01]  /*5340*/  SYNCS.ARRIVE.TRANS64.RED.A1T0 RZ, [UR4], RZ ;  /* 0x000000ffffff79a7 */ /* 0x000fe20008100404 */
[----:B------:R-:W-:Y:S04]  /*5350*/  UIADD3 UR4, UPT, UPT, UR21, 0x1, URZ ;  /* 0x0000000115047890 */ /* 0x000fe8000fffe0ff */
[----:B------:R-:W-:Y:S04]  /*5360*/  UISETP.NE.AND UP0, UPT, UR4, 0x3, UPT ;  /* 0x000000030400788c */ /* 0x000fe8000bf05270 */
[----:B------:R-:W-:Y:S02]  /*5370*/  USEL UR5, URZ, 0x1, UP0 ;  /* 0x00000001ff057887 */ /* 0x000fe40008000000 */
[----:B--2---:R-:W-:Y:S04]  /*5380*/  UIADD3 UR20, UPT, UPT, UR14, UR28, URZ ;  /* 0x0000001c0e147290 */ /* 0x004fe8000fffe0ff */
[----:B------:R-:W-:Y:S01]  /*5390*/  LOP3.LUT R15, R15, UR5, RZ, 0x3c, !PT ;  /* 0x000000050f0f7c12 */ /* 0x000fe2000f8e3cff */
[----:B---3--:R-:W-:Y:S02]  /*53a0*/  UIADD3 UR25, UPT, UPT, UR13, UR63, URZ ;  /* 0x0000003f0d197290 */ /* 0x008fe4000fffe0ff */
[----:B------:R-:W-:Y:S01]  /*53b0*/  USEL UR12, UR4, URZ, UP0 ;  /* 0x000000ff040c7287 */ /* 0x000fe20008000000 */
[----:B------:R-:W-:Y:S11]  /*53c0*/  BRA.U UP1, `(.L_x_94) ;  /* 0xfffffff101b07547 */ /* 0x000ff6000b83ffff */
[----:B------:R-:W-:Y:S01]  /*53d0*/  UIADD3 UR29, UPT, UPT, UR29, 0x58, URZ ;  /* 0x000000581d1d7890 */ /* 0x000fe2000fffe0ff */
[----:B------:R-:W-:-:S03]  /*53e0*/  SHF.L.U32 R3, R15, 0x1f, RZ ;  /* 0x0000001f0f037819 */ /* 0x000fc600000006ff */
[----:B------:R-:W-:-:S09]  /*53f0*/  ULEA UR4, UR12, UR29, 0x3 ;  /* 0x0000001d0c047291 */ /* 0x000fd2000f8e18ff */
[----:B------:R-:W2:Y:S02]  /*5400*/  SYNCS.PHASECHK.TRANS64.TRYWAIT P0, [UR4], R3 ;  /* 0x00000003ff0075a7 */ /* 0x000ea40008001104 */
[----:B--2---:R-:W-:Y:S05]  /*5410*/  @!P0 BRA `(.L_x_95) ;  /* 0x0000003000f88947 */ /* 0x004fea0003800000 */
.L_x_170:
[----:B------:R-:W-:-:S04]  /*5420*/  UIADD3 UR4, UPT, UPT, UR12, 0x1, URZ ;  /* 0x000000010c047890 */ /* 0x000fc8000fffe0ff */
[----:B------:R-:W-:-:S04]  /*5430*/  UISETP.NE.AND UP0, UPT, UR4, 0x3, UPT ;  /* 0x000000030400788c */ /* 0x000fc8000bf05270 */
[----:B------:R-:W-:Y:S02]  /*5440*/  USEL UR6, URZ, 0x1, UP0 ;  /* 0x00000001ff067887 */ /* 0x000fe40008000000 */
[----:B------:R-:W-:-:S04]  /*5450*/  USEL UR4, UR4, URZ, UP0 ;  /* 0x000000ff04047287 */ /* 0x000fc80008000000 */
[----:B------:R-:W-:Y:S01]  /*5460*/  ULEA UR5, UR4, UR29, 0x3 ;  /* 0x0000001d04057291 */ /* 0x000fe2000f8e18ff */
[----:B------:R-:W-:-:S04]  /*5470*/  LOP3.LUT R15, R15, UR6, RZ, 0x3c, !PT ;  /* 0x000000060f0f7c12 */ /* 0x000fc8000f8e3cff */
[----:B--2---:R-:W-:-:S04]  /*5480*/  SHF.L.U32 R3, R15, 0x1f, RZ ;  /* 0x0000001f0f037819 */ /* 0x004fc800000006ff */
[----:B------:R-:W2:Y:S02]  /*5490*/  SYNCS.PHASECHK.TRANS64.TRYWAIT P0, [UR5], R3 ;  /* 0x00000003ff0075a7 */ /* 0x000ea40008001105 */
[----:B--2---:R-:W-:Y:S05]  /*54a0*/  @!P0 BRA `(.L_x_96) ;  /* 0x0000003000ec8947 */ /* 0x004fea0003800000 */
.L_x_172:
[----:B------:R-:W-:-:S04]  /*54b0*/  UIADD3 UR4, UPT, UPT, UR4, 0x1, URZ ;  /* 0x0000000104047890 */ /* 0x000fc8000fffe0ff */
[----:B------:R-:W-:-:S04]  /*54c0*/  UISETP.NE.AND UP0, UPT, UR4, 0x3, UPT ;  /* 0x000000030400788c */ /* 0x000fc8000bf05270 */
[----:B------:R-:W-:Y:S02]  /*54d0*/  USEL UR5, URZ, 0x1, UP0 ;  /* 0x00000001ff057887 */ /* 0x000fe40008000000 */
[----:B------:R-:W-:-:S04]  /*54e0*/  USEL UR4, UR4, URZ, UP0 ;  /* 0x000000ff04047287 */ /* 0x000fc80008000000 */
[----:B------:R-:W-:Y:S01]  /*54f0*/  ULEA UR4, UR4, UR29, 0x3 ;  /* 0x0000001d04047291 */ /* 0x000fe2000f8e18ff */
[----:B--2---:R-:W-:-:S04]  /*5500*/  LOP3.LUT R3, R15, UR5, RZ, 0x3c, !PT ;  /* 0x000000050f037c12 */ /* 0x004fc8000f8e3cff */
[----:B------:R-:W-:Y:S01]  /*5510*/  SHF.L.U32 R3, R3, 0x1f, RZ ;  /* 0x0000001f03037819 */ /* 0x000fe200000006ff */
[----:B------:R-:W-:-:S07]  /*5520*/  IMAD.U32 R0, RZ, RZ, UR4 ;  /* 0x00000004ff007e24 */ /* 0x000fce000f8e00ff */
.L_x_97:
[----:B--2---:R2:W3:Y:S02]  /*5530*/  SYNCS.PHASECHK.TRANS64.TRYWAIT P0, [R0+URZ], R3 ;  /* 0x00000003000075a7 */ /* 0x0044e400080011ff */
[----:B---3--:R-:W-:Y:S05]  /*5540*/  @!P0 NANOSLEEP.SYNCS 0x989680 ;  /* 0x009896800000895d */ /* 0x008fea0003900000 */
[----:B------:R-:W3:Y:S02]  /*5550*/  @!P0 SYNCS.PHASECHK.TRANS64 P0, [R0+URZ], R3 ;  /* 0x00000003000085a7 */ /* 0x000ee400080010ff */
[----:B-1-3--:R-:W-:Y:S05]  /*5560*/  @P0 EXIT ;  /* 0x000000000000094d */ /* 0x00afea0003800000 */
[----:B------:R-:W-:Y:S05]  /*5570*/  BRA `(.L_x_97) ;  /* 0xfffffffc00ec7947 */ /* 0x000fea000383ffff */
.L_x_85:
[----:B------:R-:W-:-:S06]  /*5580*/  UISETP.GE.AND UP0, UPT, UR13, 0x4, UPT ;  /* 0x000000040d00788c */ /* 0x000fcc000bf06270 */
[----:B------:R-:W-:-:S13]  /*5590*/  PLOP3.LUT P0, PT, PT, PT, UP0, 0x80, 0x8 ;  /* 0x000000000008781c */ /* 0x000fda0003f0f008 */
[----:B------:R-:W-:Y:S05]  /*55a0*/  @!P0 EXIT ;  /* 0x000000000000894d */ /* 0x000fea0003800000 */
[----:B------:R-:W1:Y:S08]  /*55b0*/  S2UR UR4, SR_CgaCtaId ;  /* 0x00000000000479c3 */ /* 0x000e700000008800 */
[----:B------:R-:W-:Y:S01]  /*55c0*/  BAR.SYNC.DEFER_BLOCKING 0x6, 0xa0 ;  /* 0x0182800000007b1d */ /* 0x000fe20000010000 */
[C---:B------:R-:W-:Y:S01]  /*55d0*/  IMAD.SHL.U32 R3, R62.reuse, 0x10, RZ ;  /* 0x000000103e037824 */ /* 0x040fe200078e00ff */
[C---:B------:R-:W-:Y:S01]  /*55e0*/  LOP3.LUT R68, R62.reuse, 0x60, RZ, 0xc0, !PT ;  /* 0x000000603e447812 */ /* 0x040fe200078ec0ff */
[C---:B------:R-:W-:Y:S01]  /*55f0*/  IMAD.SHL.U32 R4, R57.reuse, 0x200000, RZ ;  /* 0x0020000039047824 */ /* 0x040fe200078e00ff */
[----:B------:R-:W-:Y:S01]  /*5600*/  LOP3.LUT R63, R62, 0x2, RZ, 0xc0, !PT ;  /* 0x000000023e3f7812 */ /* 0x000fe200078ec0ff */
[----:B------:R-:W-:Y:S01]  /*5610*/  IMAD.SHL.U32 R8, R57, 0x200, RZ ;  /* 0x0000020039087824 */ /* 0x000fe200078e00ff */
[----:B------:R-:W-:-:S02]  /*5620*/  UMOV UR49, 0x400 ;  /* 0x0000040000317882 */ /* 0x000fc40000000000 */
[----:B------:R-:W2:Y:S01]  /*5630*/  LDC.64 R54, c[0x0][0x8b0] ;  /* 0x00022c00ff367b82 */ /* 0x000ea20000000a00 */
[C---:B------:R-:W-:Y:S01]  /*5640*/  LOP3.LUT R67, R3.reuse, 0x590, RZ, 0xc0, !PT ;  /* 0x0000059003437812 */ /* 0x040fe200078ec0ff */
[C---:B------:R-:W-:Y:S01]  /*5650*/  IMAD.SHL.U32 R2, R62.reuse, 0x2, RZ ;  /* 0x000000023e027824 */ /* 0x040fe200078e00ff */
[----:B------:R-:W-:Y:S01]  /*5660*/  LOP3.LUT R3, R3, 0x60, RZ, 0xc0, !PT ;  /* 0x0000006003037812 */ /* 0x000fe200078ec0ff */
[----:B------:R-:W-:Y:S01]  /*5670*/  IMAD.U32 R23, R62, 0x10000, RZ ;  /* 0x000100003e177824 */ /* 0x000fe200078e00ff */
[----:B------:R-:W-:Y:S01]  /*5680*/  LOP3.LUT R4, R4, 0x200000, RZ, 0xc0, !PT ;  /* 0x0020000004047812 */ /* 0x000fe200078ec0ff */
[----:B------:R-:W-:Y:S01]  /*5690*/  IMAD.MOV.U32 R22, RZ, RZ, RZ ;  /* 0x000000ffff167224 */ /* 0x000fe200078e00ff */
[----:B------:R-:W-:Y:S01]  /*56a0*/  LOP3.LUT R62, R62, 0x4, RZ, 0xc0, !PT ;  /* 0x000000043e3e7812 */ /* 0x000fe200078ec0ff */
[----:B------:R-:W3:Y:S01]  /*56b0*/  LDC.64 R52, c[0x0][0x8a8] ;  /* 0x00022a00ff347b82 */ /* 0x000ee20000000a00 */
[----:B------:R-:W-:Y:S02]  /*56c0*/  LOP3.LUT R67, R67, 0x200, R8, 0xf8, !PT ;  /* 0x0000020043437812 */ /* 0x000fe400078ef808 */
[----:B------:R-:W-:-:S02]  /*56d0*/  CS2R R64, SRZ ;  /* 0x0000000000407805 */ /* 0x000fc4000001ff00 */
[----:B------:R-:W-:Y:S01]  /*56e0*/  LOP3.LUT R2, R3, 0xc, R2, 0xf8, !PT ;  /* 0x0000000c03027812 */ /* 0x000fe200078ef802 */
[----:B------:R-:W-:Y:S01]  /*56f0*/  IMAD.MOV.U32 R61, RZ, RZ, RZ ;  /* 0x000000ffff3d7224 */ /* 0x000fe200078e00ff */
[----:B------:R-:W-:Y:S01]  /*5700*/  LOP3.LUT R23, R4, 0x400000, R23, 0xf8, !PT ;  /* 0x0040000004177812 */ /* 0x000fe200078ef817 */
[----:B------:R-:W-:Y:S01]  /*5710*/  IMAD.MOV R63, RZ, RZ, -R63 ;  /* 0x000000ffff3f7224 */ /* 0x000fe200078e0a3f */
[----:B------:R-:W-:Y:S01]  /*5720*/  IADD3 R66, PT, PT, -R62, 0x2, RZ ;  /* 0x000000023e427810 */ /* 0x000fe20007ffe1ff */
[----:B-1----:R-:W-:Y:S01]  /*5730*/  ULEA UR49, UR4, UR49, 0x18 ;  /* 0x0000003104317291 */ /* 0x002fe2000f8ec0ff */
[----:B------:R-:W-:Y:S01]  /*5740*/  LOP3.LUT R67, R67, R2, RZ, 0xfc, !PT ;  /* 0x0000000243437212 */ /* 0x000fe200078efcff */
[----:B------:R-:W1:Y:S01]  /*5750*/  LDCU.64 UR4, c[0x0][0x890] ;  /* 0x00011200ff0477ac */ /* 0x000e620008000a00 */
[----:B------:R-:W-:Y:S02]  /*5760*/  IMAD.MOV R62, RZ, RZ, -R62 ;  /* 0x000000ffff3e7224 */ /* 0x000fe400078e0a3e */
[----:B------:R-:W-:Y:S01]  /*5770*/  IMAD.SHL.U32 R66, R66, 0x10, RZ ;  /* 0x0000001042427824 */ /* 0x000fe200078e00ff */
[----:B------:R-:W4:Y:S03]  /*5780*/  LDCU UR60, c[0x0][0x370] ;  /* 0x00006e00ff3c77ac */ /* 0x000f260008000800 */
[----:B------:R-:W4:Y:S01]  /*5790*/  LDS R0, [UR49+0x130] ;  /* 0x00013031ff007984 */ /* 0x000f220008000800 */
[----:B------:R-:W-:Y:S01]  /*57a0*/  UMOV UR52, 0x1 ;  /* 0x0000000100347882 */ /* 0x000fe20000000000 */
[----:B------:R-:W2:Y:S01]  /*57b0*/  LDCU UR43, c[0x0][0xb0c] ;  /* 0x00016180ff2b77ac */ /* 0x000ea20008000800 */
[----:B------:R-:W2:Y:S01]  /*57c0*/  LDCU UR39, c[0x0][0xb30] ;  /* 0x00016600ff2777ac */ /* 0x000ea20008000800 */
[----:B------:R-:W2:Y:S01]  /*57d0*/  LDCU.64 UR54, c[0x0][0x888] ;  /* 0x00011100ff3677ac */ /* 0x000ea20008000a00 */
[----:B-1----:R-:W-:Y:S01]  /*57e0*/  IMAD.U32 R70, RZ, RZ, UR4 ;  /* 0x00000004ff467e24 */ /* 0x002fe2000f8e00ff */
[----:B------:R-:W-:Y:S01]  /*57f0*/  MOV R69, UR5 ;  /* 0x0000000500457c02 */ /* 0x000fe20008000f00 */
[----:B------:R-:W-:Y:S01]  /*5800*/  UIADD3 UR4, UPT, UPT, UR49, 0x200, URZ ;  /* 0x0000020031047890 */ /* 0x000fe2000fffe0ff */
[----:B------:R-:W1:Y:S05]  /*5810*/  LDCU.64 UR40, c[0x0][0xb28] ;  /* 0x00016500ff2877ac */ /* 0x000e6a0008000a00 */
[----:B------:R-:W-:Y:S01]  /*5820*/  LEA R67, R67, UR4, 0x2 ;  /* 0x0000000443437c11 */ /* 0x000fe2000f8e10ff */
[----:B------:R-:W1:Y:S01]  /*5830*/  LDCU.128 UR56, c[0x0][0xb10] ;  /* 0x00016200ff3877ac */ /* 0x000e620008000c00 */
[----:B------:R-:W1:Y:S01]  /*5840*/  LDCU UR53, c[0x0][0x374] ;  /* 0x00006e80ff3577ac */ /* 0x000e620008000800 */
[----:B------:R-:W-:Y:S01]  /*5850*/  UMOV UR48, URZ ;  /* 0x000000ff00307c82 */ /* 0x000fe20008000000 */
[----:B------:R-:W-:Y:S01]  /*5860*/  UMOV UR51, URZ ;  /* 0x000000ff00337c82 */ /* 0x000fe20008000000 */
[----:B------:R-:W-:Y:S01]  /*5870*/  UMOV UR50, URZ ;  /* 0x000000ff00327c82 */ /* 0x000fe20008000000 */
[----:B----4-:R-:W-:Y:S01]  /*5880*/  IMAD.IADD R23, R0, 0x1, R23 ;  /* 0x0000000100177824 */ /* 0x010fe200078e0217 */
[----:B-123--:R-:W-:-:S07]  /*5890*/  MOV R0, UR4 ;  /* 0x0000000400007c02 */ /* 0x00efce0008000f00 */
.L_x_128:
[C---:B------:R-:W-:Y:S02]  /*58a0*/  LEA R3, R61.reuse, UR49, 0x3 ;  /* 0x000000313d037c11 */ /* 0x040fe4000f8e18ff */
[----:B------:R-:W-:Y:S02]  /*58b0*/  SHF.L.U32 R0, R64, 0x1f, RZ ;  /* 0x0000001f40007819 */ /* 0x000fe400000006ff */
[----:B-1----:R-:W-:Y:S02]  /*58c0*/  LEA R5, R61, UR49, 0x4 ;  /* 0x000000313d057c11 */ /* 0x002fe4000f8e20ff */
[----:B------:R-:W1:Y:S02]  /*58d0*/  SYNCS.PHASECHK.TRANS64.TRYWAIT P0, [R3+URZ+0x80], R0 ;  /* 0x00008000030075a7 */ /* 0x000e6400080011ff */
[----:B-1----:R-:W-:Y:S05]  /*58e0*/  @!P0 BRA `(.L_x_98) ;  /* 0x0000002c00f48947 */ /* 0x002fea0003800000 */
.L_x_173:
[----:B------:R-:W2:Y:S01]  /*58f0*/  LDS.128 R4, [R5+0x110] ;  /* 0x0001100005047984 */ /* 0x000ea20000000c00 */
[----:B------:R-:W-:Y:S01]  /*5900*/  UISETP.GE.AND UP0, UPT, UR42, 0x1, UPT ;  /* 0x000000012a00788c */ /* 0x000fe2000bf06270 */
[----:B------:R-:W-:Y:S01]  /*5910*/  @!PT LDS RZ, [RZ] ;  /* 0x00000000fffff984 */ /* 0x000fe20000000800 */
[----:B------:R-:W-:Y:S01]  /*5920*/  @!PT LDS RZ, [RZ] ;  /* 0x00000000fffff984 */ /* 0x000fe20000000800 */
[----:B------:R-:W-:Y:S01]  /*5930*/  @!PT LDS RZ, [RZ] ;  /* 0x00000000fffff984 */ /* 0x000fe20000000800 */
[----:B------:R-:W-:Y:S01]  /*5940*/  @!PT LDS RZ, [RZ] ;  /* 0x00000000fffff984 */ /* 0x000fe20000000800 */
[----:B------:R3:W-:Y:S06]  /*5950*/  MEMBAR.ALL.CTA ;  /* 0x0000000000007992 */ /* 0x0007ec0000008000 */
[----:B---3--:R-:W3:Y:S01]  /*5960*/  FENCE.VIEW.ASYNC.S ;  /* 0x00000000000073c6 */ /* 0x008ee20000000000 */
[----:B--2---:R-:W-:Y:S11]  /*5970*/  LOP3.LUT P0, RZ, R6, 0x1, RZ, 0xc0, !PT ;  /* 0x0000000106ff7812 */ /* 0x004ff6000780c0ff */
[----:B------:R-:W-:Y:S02]  /*5980*/  @!UPT UIADD3 URZ, UPT, UPT, URZ, URZ, URZ ;  /* 0x000000fffffff290 */ /* 0x000fe4000fffe0ff */
[----:B---3--:R-:W-:Y:S01]  /*5990*/  VOTEU.ANY UP1, P0 ;  /* 0x0000000000ff7886 */ /* 0x008fe20000020100 */
[----:B------:R-:W-:Y:S01]  /*59a0*/  PLOP3.LUT P0, PT, PT, PT, UP1, 0x80, 0x8 ;  /* 0x000000000008781c */ /* 0x000fe20003f0f018 */
[----:B------:R-:W-:Y:S11]  /*59b0*/  UP2UR UR62, UPR, URZ, 0x2 ;  /* 0x00000002ff3e7883 */ /* 0x000ff60008000000 */
[----:B------:R-:W-:Y:S01]  /*59c0*/  @!UPT UIADD3 URZ, UPT, UPT, URZ, URZ, URZ ;  /* 0x000000fffffff290 */ /* 0x000fe2000fffe0ff */
[----:B-1----:R-:W-:Y:S02]  /*59d0*/  @P0 SHF.R.U32.HI R0, RZ, 0x10, R5 ;  /* 0x00000010ff000819 */ /* 0x002fe40000011605 */
        /* <DEDUP_REMOVED lines=12> */
[----:B------:R-:W2:Y:S01]  /*5aa0*/  LDCU UR12, c[0x0][0xb20] ;  /* 0x00016400ff0c77ac */ /* 0x000ea20008000800 */
[----:B------:R-:W-:Y:S02]  /*5ab0*/  UIMAD.WIDE.U32 UR4, UR53, UR59, URZ ;  /* 0x0000003b350472a5 */ /* 0x000fe4000f8e00ff */
[----:B------:R-:W-:Y:S02]  /*5ac0*/  UIMAD.WIDE.U32 UR6, UR60, UR56, URZ ;  /* 0x000000383c0672a5 */ /* 0x000fe4000f8e00ff */
[----:B------:R-:W-:Y:S02]  /*5ad0*/  UISETP.NE.AND UP0, UPT, UR58, 0x1, UPT ;  /* 0x000000013a00788c */ /* 0x000fe4000bf05270 */
[----:B------:R-:W-:Y:S02]  /*5ae0*/  UIMAD.WIDE.U32 UR8, UR37, UR59, URZ ;  /* 0x0000003b250872a5 */ /* 0x000fe4000f8e00ff */
[----:B------:R-:W-:Y:S02]  /*5af0*/  UIMAD.WIDE.U32 UR10, UR38, UR56, URZ ;  /* 0x00000038260a72a5 */ /* 0x000fe4000f8e00ff */
[----:B------:R-:W-:Y:S02]  /*5b00*/  UISETP.NE.AND UP1, UPT, UR43, 0x1, UPT ;  /* 0x000000012b00788c */ /* 0x000fe4000bf25270 */
[----:B------:R-:W-:Y:S01]  /*5b10*/  UISETP.NE.AND UP2, UPT, UR42, 0x1, UPT ;  /* 0x000000012a00788c */ /* 0x000fe2000bf45270 */
[----:B------:R-:W-:Y:S02]  /*5b20*/  UMOV UR4, UR5 ;  /* 0x0000000500047c82 */ /* 0x000fe40008000000 */
[----:B--2---:R-:W-:Y:S03]  /*5b30*/  USHF.R.U32.HI UR5, URZ, UR12, UR4 ;  /* 0x0000000cff057299 */ /* 0x004fe60008011604 */
[----:B------:R-:W-:Y:S02]  /*5b40*/  UMOV UR4, UR7 ;  /* 0x0000000700047c82 */ /* 0x000fe40008000000 */
[----:B------:R-:W-:Y:S02]  /*5b50*/  USHF.R.U32.HI UR7, URZ, UR57, UR4 ;  /* 0x00000039ff077299 */ /* 0x000fe40008011604 */
[----:B------:R-:W-:Y:S02]  /*5b60*/  USEL UR4, UR53, UR5, !UP0 ;  /* 0x0000000535047287 */ /* 0x000fe4000c000000 */
[----:B------:R-:W-:Y:S01]  /*5b70*/  USEL UR7, UR60, UR7, !UP1 ;  /* 0x000000073c077287 */ /* 0x000fe2000c800000 */
[----:B------:R-:W-:Y:S01]  /*5b80*/  UMOV UR5, UR9 ;  /* 0x0000000900057c82 */ /* 0x000fe20008000000 */
[----:B------:R-:W-:Y:S02]  /*5b90*/  UIMAD.WIDE.U32 UR8, UR4, UR40, URZ ;  /* 0x00000028040872a5 */ /* 0x000fe4000f8e00ff */
[----:B------:R-:W-:Y:S03]  /*5ba0*/  USHF.R.U32.HI UR6, URZ, UR12, UR5 ;  /* 0x0000000cff067299 */ /* 0x000fe60008011605 */
[----:B------:R-:W-:Y:S01]  /*5bb0*/  UMOV UR5, UR11 ;  /* 0x0000000b00057c82 */ /* 0x000fe20008000000 */
[----:B------:R-:W-:Y:S02]  /*5bc0*/  UIMAD.WIDE.U32 UR10, UR7, UR40, URZ ;  /* 0x00000028070a72a5 */ /* 0x000fe4000f8e00ff */
[----:B------:R-:W-:Y:S02]  /*5bd0*/  USHF.R.U32.HI UR12, URZ, UR57, UR5 ;  /* 0x00000039ff0c7299 */ /* 0x000fe40008011605 */
[----:B------:R-:W-:Y:S01]  /*5be0*/  USEL UR6, UR37, UR6, !UP0 ;  /* 0x0000000625067287 */ /* 0x000fe2000c000000 */
[----:B------:R-:W-:Y:S02]  /*5bf0*/  UMOV UR5, UR9 ;  /* 0x0000000900057c82 */ /* 0x000fe40008000000 */
[----:B------:R-:W-:Y:S01]  /*5c00*/  UMOV UR10, UR11 ;  /* 0x0000000b000a7c82 */ /* 0x000fe20008000000 */
[----:B------:R-:W-:Y:S02]  /*5c10*/  @UP2 USHF.R.U32.HI UR4, URZ, UR41, UR5 ;  /* 0x00000029ff042299 */ /* 0x000fe40008011605 */
[----:B------:R-:W-:Y:S02]  /*5c20*/  @UP2 USHF.R.U32.HI UR7, URZ, UR41, UR10 ;  /* 0x00000029ff072299 */ /* 0x000fe4000801160a */
[----:B------:R-:W-:Y:S02]  /*5c30*/  UIMAD UR4, UR42, UR4, URZ ;  /* 0x000000042a0472a4 */ /* 0x000fe4000f8e02ff */
[----:B------:R-:W-:Y:S02]  /*5c40*/  UIMAD.WIDE.U32 UR10, UR6, UR40, URZ ;  /* 0x00000028060a72a5 */ /* 0x000fe4000f8e00ff */
[----:B------:R-:W-:Y:S02]  /*5c50*/  USEL UR5, UR38, UR12, !UP1 ;  /* 0x0000000c26057287 */ /* 0x000fe4000c800000 */
[----:B------:R-:W-:Y:S02]  /*5c60*/  UIMAD UR8, UR42, UR7, URZ ;  /* 0x000000072a0872a4 */ /* 0x000fe4000f8e02ff */
[----:B------:R-:W-:Y:S03]  /*5c70*/  UISETP.GE.AND UP0, UPT, UR6, UR4, UPT ;  /* 0x000000040600728c */ /* 0x000fe6000bf06270 */
[----:B------:R-:W-:Y:S01]  /*5c80*/  UMOV UR4, UR11 ;  /* 0x0000000b00047c82 */ /* 0x000fe20008000000 */
[----:B------:R-:W-:Y:S02]  /*5c90*/  UISETP.GE.OR UP0, UPT, UR5, UR8, UP0 ;  /* 0x000000080500728c */ /* 0x000fe40008706670 */
[----:B------:R-:W-:Y:S02]  /*5ca0*/  USHF.R.U32.HI UR4, URZ, UR41, UR4 ;  /* 0x00000029ff047299 */ /* 0x000fe40008011604 */
[----:B------:R-:W-:Y:S02]  /*5cb0*/  UIMAD.WIDE.U32 UR8, UR5, UR40, URZ ;  /* 0x00000028050872a5 */ /* 0x000fe4000f8e00ff */
[----:B------:R-:W-:Y:S02]  /*5cc0*/  USEL UR11, UR6, UR4, !UP2 ;  /* 0x00000004060b7287 */ /* 0x000fe4000d000000 */
[----:B------:R-:W-:Y:S02]  /*5cd0*/  UIADD3 UR8, UPT, UPT, -UR5, URZ, URZ ;  /* 0x000000ff05087290 */ /* 0x000fe4000fffe1ff */
[----:B------:R-:W-:Y:S01]  /*5ce0*/  UIADD3 UR10, UPT, UPT, -UR11, URZ, URZ ;  /* 0x000000ff0b0a7290 */ /* 0x000fe2000fffe1ff */
[----:B------:R-:W-:Y:S01]  /*5cf0*/  @!UP0 UMOV UR4, UR9 ;  /* 0x0000000900048c82 */ /* 0x000fe20008000000 */
[----:B------:R-:W-:Y:S02]  /*5d00*/  UIADD3 UR9, UPT, UPT, -UR6, URZ, URZ ;  /* 0x000000ff06097290 */ /* 0x000fe4000fffe1ff */
[----:B------:R-:W-:Y:S02]  /*5d10*/  @!UP0 USHF.R.U32.HI UR4, URZ, UR41, UR4 ;  /* 0x00000029ff048299 */ /* 0x000fe40008011604 */
[----:B------:R-:W-:Y:S02]  /*5d20*/  UIMAD UR10, UR42, UR10, UR6 ;  /* 0x0000000a2a0a72a4 */ /* 0x000fe4000f8e0206 */
[----:B------:R-:W-:Y:S04]  /*5d30*/  @!UP0 USEL UR4, UR5, UR4, !UP2 ;  /* 0x0000000405048287 */ /* 0x000fe8000d000000 */
[----:B------:R-:W-:Y:S02]  /*5d40*/  @!UP0 UIMAD UR10, UR7, UR10, UR4 ;  /* 0x0000000a070a82a4 */ /* 0x000fe4000f8e0204 */
[----:B------:R-:W-:Y:S02]  /*5d50*/  @!UP0 UIADD3 UR11, UPT, UPT, UR11, -UR4, URZ ;  /* 0x800000040b0b8290 */ /* 0x000fe4000fffe0ff */
[----:B------:R-:W-:Y:S02]  /*5d60*/  UIMAD UR7, UR43, UR8, UR38 ;  /* 0x000000082b0772a4 */ /* 0x000fe4000f8e0226 */
[----:B------:R-:W-:Y:S02]  /*5d70*/  @!UP0 UIMAD UR6, UR11, UR42, UR5 ;  /* 0x0000002a0b0682a4 */ /* 0x000fe4000f8e0205 */
[----:B------:R-:W-:Y:S01]  /*5d80*/  UIMAD UR4, UR58, UR9, UR37 ;  /* 0x000000093a0472a4 */ /* 0x000fe2000f8e0225 */
[----:B------:R-:W-:Y:S02]  /*5d90*/  @!UP0 UMOV UR5, UR10 ;  /* 0x0000000a00058c82 */ /* 0x000fe40008000000 */
[----:B------:R-:W-:Y:S02]  /*5da0*/  UIMAD UR38, UR5, UR43, UR7 ;  /* 0x0000002b052672a4 */ /* 0x000fe4000f8e0207 */
[----:B------:R-:W-:Y:S11]  /*5db0*/  UIMAD UR37, UR6, UR58, UR4 ;  /* 0x0000003a062572a4 */ /* 0x000ff6000f8e0204 */
[----:B------:R-:W-:Y:S01]  /*5dc0*/  @!UPT UIADD3 URZ, UPT, UPT, URZ, URZ, URZ ;  /* 0x000000fffffff290 */ /* 0x000fe2000fffe0ff */
.L_x_99:
[----:B------:R-:W-:Y:S01]  /*5dd0*/  UISETP.NE.AND UP0, UPT, UR39, 0x1, UPT ;  /* 0x000000012700788c */ /* 0x000fe2000bf05270 */
[----:B------:R-:W-:Y:S01]  /*5de0*/  IADD3 R61, PT, PT, R61, 0x1, RZ ;  /* 0x000000013d3d7810 */ /* 0x000fe20007ffe0ff */
[----:B------:R-:W-:Y:S02]  /*5df0*/  UIADD3 UR11, UPT, UPT, UR49, 0x200, URZ ;  /* 0x00000200310b7890 */ /* 0x000fe4000fffe0ff */
[----:B------:R-:W-:Y:S02]  /*5e00*/  USHF.L.U32 UR46, UR20, 0x6, URZ ;  /* 0x00000006142e7899 */ /* 0x000fe400080006ff */
[----:B------:R-:W-:Y:S05]  /*5e10*/  USHF.L.U32 UR45, UR25, 0x6, URZ ;  /* 0x00000006192d7899 */ /* 0x000fea00080006ff */
[----:B------:R-:W2:Y:S01]  /*5e20*/  @!UP0 LDCU.128 UR12, c[0x0][0xb10] ;  /* 0x00016200ff0c87ac */ /* 0x000ea20008000c00 */
[----:B------:R-:W3:Y:S01]  /*5e30*/  @!UP0 LDCU UR5, c[0x0][0xb0c] ;  /* 0x00016180ff0587ac */ /* 0x000ee20008000800 */
[----:B------:R-:W4:Y:S01]  /*5e40*/  @!UP0 LDCU UR10, c[0x0][0xb20] ;  /* 0x00016400ff0a87ac */ /* 0x000f220008000800 */
[----:B--2---:R-:W-:Y:S02]  /*5e50*/  UIMAD.WIDE.U32 UR8, UR38, UR12, URZ ;  /* 0x0000000c260872a5 */ /* 0x004fe4000f8e00ff */
[----:B------:R-:W-:Y:S02]  /*5e60*/  UIMAD.WIDE.U32 UR6, UR37, UR15, URZ ;  /* 0x0000000f250672a5 */ /* 0x000fe4000f8e00ff */
[----:B------:R-:W-:Y:S03]  /*5e70*/  @!UP0 UISETP.NE.AND UP1, UPT, UR14, 0x1, UPT ;  /* 0x000000010e00888c */ /* 0x000fe6000bf25270 */
[----:B------:R-:W-:Y:S01]  /*5e80*/  @!UP0 UMOV UR4, UR9 ;  /* 0x0000000900048c82 */ /* 0x000fe20008000000 */
[----:B---3--:R-:W-:Y:S02]  /*5e90*/  @!UP0 UISETP.NE.AND UP2, UPT, UR5, 0x1, UPT ;  /* 0x000000010500888c */ /* 0x008fe4000bf45270 */
[----:B------:R-:W-:Y:S01]  /*5ea0*/  @!UP0 USHF.R.U32.HI UR4, URZ, UR13, UR4 ;  /* 0x0000000dff048299 */ /* 0x000fe20008011604 */
[----:B------:R-:W-:Y:S02]  /*5eb0*/  @!UP0 UMOV UR6, UR7 ;  /* 0x0000000700068c82 */ /* 0x000fe40008000000 */
[----:B----4-:R-:W-:Y:S02]  /*5ec0*/  @!UP0 USHF.R.U32.HI UR6, URZ, UR10, UR6 ;  /* 0x0000000aff068299 */ /* 0x010fe40008011606 */
[----:B------:R-:W-:Y:S02]  /*5ed0*/  @!UP0 USEL UR7, UR38, UR4, !UP2 ;  /* 0x0000000426078287 */ /* 0x000fe4000d000000 */
[----:B------:R-:W-:Y:S04]  /*5ee0*/  @!UP0 USEL UR6, UR37, UR6, !UP1 ;  /* 0x0000000625068287 */ /* 0x000fe8000c800000 */
[----:B------:R-:W-:Y:S02]  /*5ef0*/  @!UP0 UIADD3 UR4, UPT, UPT, -UR7, UR6, URZ ;  /* 0x0000000607048290 */ /* 0x000fe4000fffe1ff */
[----:B------:R-:W-:Y:S02]  /*5f00*/  @!UP0 UIADD3 UR6, UPT, UPT, UR7, -UR6, URZ ;  /* 0x8000000607068290 */ /* 0x000fe4000fffe0ff */
[----:B------:R-:W-:Y:S02]  /*5f10*/  @!UP0 UIMAD UR38, UR4, UR5, UR38 ;  /* 0x00000005042682a4 */ /* 0x000fe4000f8e0226 */
[----:B------:R-:W-:Y:S02]  /*5f20*/  @!UP0 UIMAD UR37, UR6, UR14, UR37 ;  /* 0x0000000e062582a4 */ /* 0x000fe4000f8e0225 */
[----:B------:R-:W-:Y:S09]  /*5f30*/  ULOP3.LUT UP0, URZ, UR11, 0x1b0, URZ, 0xc0, !UPT ;  /* 0x000001b00bff7892 */ /* 0x000ff2000f80c0ff */
[----:B------:R-:W-:Y:S05]  /*5f40*/  BRA.U !UP0, `(.L_x_100) ;  /* 0x00000001087c7547 */ /* 0x000fea000b800000 */
[----:B------:R-:W2:Y:S01]  /*5f50*/  LDCU.64 UR8, c[0x4][0x80] ;  /* 0x01001000ff0877ac */ /* 0x000ea20008000a00 */
[----:B------:R-:W-:Y:S01]  /*5f60*/  MOV R2, 0x0 ;  /* 0x0000000000027802 */ /* 0x000fe20000000f00 */
[----:B------:R-:W-:Y:S02]  /*5f70*/  HFMA2 R12, -RZ, RZ, 0, 5.9604644775390625e-08 ;  /* 0x00000001ff0c7431 */ /* 0x000fe400000001ff */
[----:B------:R-:W-:Y:S01]  /*5f80*/  IMAD.MOV.U32 R8, RZ, RZ, 0x70 ;  /* 0x00000070ff087424 */ /* 0x000fe200078e00ff */
[----:B------:R3:W4:Y:S01]  /*5f90*/  LDC.64 R14, c[0x4][R2] ;  /* 0x01000000020e7b82 */ /* 0x0007220000000a00 */
[----:B------:R-:W1:Y:S01]  /*5fa0*/  LDCU.64 UR6, c[0x4][0x88] ;  /* 0x01001100ff0677ac */ /* 0x000e620008000a00 */
[----:B------:R-:W-:Y:S01]  /*5fb0*/  IMAD.MOV.U32 R13, RZ, RZ, RZ ;  /* 0x000000ffff0d7224 */ /* 0x000fe200078e00ff */
[----:B------:R-:W1:Y:S01]  /*5fc0*/  LDCU.64 UR4, c[0x4][0x8] ;  /* 0x01000100ff0477ac */ /* 0x000e620008000a00 */
[----:B--2---:R-:W-:Y:S01]  /*5fd0*/  MOV R5, UR9 ;  /* 0x0000000900057c02 */ /* 0x004fe20008000f00 */
[----:B------:R-:W-:Y:S01]  /*5fe0*/  IMAD.U32 R4, RZ, RZ, UR8 ;  /* 0x00000008ff047e24 */ /* 0x000fe2000f8e00ff */
[----:B-1----:R-:W-:Y:S01]  /*5ff0*/  MOV R7, UR7 ;  /* 0x0000000700077c02 */ /* 0x002fe20008000f00 */
[----:B------:R-:W-:Y:S01]  /*6000*/  IMAD.U32 R6, RZ, RZ, UR6 ;  /* 0x00000006ff067e24 */ /* 0x000fe2000f8e00ff */
[----:B------:R-:W-:Y:S01]  /*6010*/  MOV R11, UR5 ;  /* 0x00000005000b7c02 */ /* 0x000fe20008000f00 */
[----:B------:R-:W-:Y:S02]  /*6020*/  IMAD.U32 R10, RZ, RZ, UR4 ;  /* 0x00000004ff0a7e24 */ /* 0x000fe4000f8e00ff */
[----:B------:R-:W-:Y:S07]  /*6030*/  LEPC R20, `(.L_x_101) ;  /* 0x000000001014794e */ /* 0x000fee0000000000 */
[----:B---345:R-:W-:Y:S05]  /*6040*/  CALL.ABS.NOINC R14 ;  /* 0x000000000e007343 */ /* 0x038fea0003c00000 */
.L_x_101:
[----:B------:R-:W1:Y:S01]  /*6050*/  LDCU.64 UR8, c[0x4][0x80] ;  /* 0x01001000ff0877ac */ /* 0x000e620008000a00 */
[----:B------:R-:W2:Y:S01]  /*6060*/  LDC.64 R2, c[0x4][R2] ;  /* 0x0100000002027b82 */ /* 0x000ea20000000a00 */
[----:B------:R-:W-:Y:S02]  /*6070*/  HFMA2 R12, -RZ, RZ, 0, 5.9604644775390625e-08 ;  /* 0x00000001ff0c7431 */ /* 0x000fe400000001ff */
[----:B------:R-:W-:Y:S02]  /*6080*/  IMAD.MOV.U32 R8, RZ, RZ, 0x70 ;  /* 0x00000070ff087424 */ /* 0x000fe400078e00ff */
[----:B------:R-:W-:Y:S01]  /*6090*/  IMAD.MOV.U32 R13, RZ, RZ, RZ ;  /* 0x000000ffff0d7224 */ /* 0x000fe200078e00ff */
[----:B------:R-:W3:Y:S01]  /*60a0*/  LDCU.64 UR6, c[0x4][0x88] ;  /* 0x01001100ff0677ac */ /* 0x000ee20008000a00 */
[----:B------:R-:W4:Y:S01]  /*60b0*/  LDCU.64 UR4, c[0x4][0x8] ;  /* 0x01000100ff0477ac */ /* 0x000f220008000a00 */
[----:B-1----:R-:W-:Y:S02]  /*60c0*/  MOV R4, UR8 ;  /* 0x0000000800047c02 */ /* 0x002fe40008000f00 */
[----:B------:R-:W-:Y:S02]  /*60d0*/  MOV R5, UR9 ;  /* 0x0000000900057c02 */ /* 0x000fe40008000f00 */
[----:B---3--:R-:W-:Y:S01]  /*60e0*/  MOV R7, UR7 ;  /* 0x0000000700077c02 */ /* 0x008fe20008000f00 */
[----:B------:R-:W-:Y:S01]  /*60f0*/  IMAD.U32 R6, RZ, RZ, UR6 ;  /* 0x00000006ff067e24 */ /* 0x000fe2000f8e00ff */
[----:B----4-:R-:W-:Y:S01]  /*6100*/  MOV R11, UR5 ;  /* 0x00000005000b7c02 */ /* 0x010fe20008000f00 */
[----:B------:R-:W-:Y:S02]  /*6110*/  IMAD.U32 R10, RZ, RZ, UR4 ;  /* 0x00000004ff0a7e24 */ /* 0x000fe4000f8e00ff */
[----:B------:R-:W-:Y:S07]  /*6120*/  LEPC R20, `(.L_x_100) ;  /* 0x000000001014794e */ /* 0x000fee0000000000 */
[----:B--2---:R-:W-:Y:S05]  /*6130*/  CALL.ABS.NOINC R2 ;  /* 0x0000000002007343 */ /* 0x004fea0003c00000 */
.L_x_100:
[----:B------:R-:W-:Y:S02]  /*6140*/  R2UR UR6, R59 ;  /* 0x000000003b0672ca */ /* 0x000fe400000e0000 */
[----:B------:R-:W-:Y:S02]  /*6150*/  R2UR UR5, R70 ;  /* 0x00000000460572ca */ /* 0x000fe400000e0000 */
[----:B------:R-:W-:Y:S02]  /*6160*/  R2UR UR4, R69 ;  /* 0x00000000450472ca */ /* 0x000fe400000e0000 */
[----:B------:R-:W-:Y:S02]  /*6170*/  ISETP.NE.U32.AND P4, PT, R54, RZ, PT ;  /* 0x000000ff3600720c */ /* 0x000fe40003f85070 */
[----:B------:R-:W-:Y:S02]  /*6180*/  ISETP.NE.U32.AND P2, PT, RZ, UR54, PT ;  /* 0x00000036ff007c0c */ /* 0x000fe4000bf45070 */
[----:B------:R-:W-:Y:S02]  /*6190*/  ISETP.NE.AND.EX P4, PT, R55, RZ, PT, P4 ;  /* 0x000000ff3700720c */ /* 0x000fe40003f85340 */
[----:B------:R-:W-:Y:S01]  /*61a0*/  ISETP.NE.AND.EX P2, PT, RZ, UR55, PT, P2 ;  /* 0x00000037ff007c0c */ /* 0x000fe2000bf45320 */
[----:B------:R-:W-:Y:S02]  /*61b0*/  UISETP.NE.AND UP2, UPT, UR6, URZ, UPT ;  /* 0x000000ff0600728c */ /* 0x000fe4000bf45270 */
[----:B------:R-:W-:Y:S04]  /*61c0*/  UISETP.NE.U32.AND UP0, UPT, UR5, URZ, UPT ;  /* 0x000000ff0500728c */ /* 0x000fe8000bf05070 */
[----:B------:R-:W-:Y:S01]  /*61d0*/  UISETP.NE.AND.EX UP1, UPT, UR4, URZ, UPT, UP0 ;  /* 0x000000ff0400728c */ /* 0x000fe2000bf25300 */
[----:B------:R-:W-:Y:S01]  /*61e0*/  PLOP3.LUT P1, PT, PT, PT, UP2, 0x80, 0x8 ;  /* 0x000000000008781c */ /* 0x000fe20003f2f028 */
[----:B------:R-:W-:Y:S03]  /*61f0*/  UPLOP3.LUT UP0, UPT, UPT, UPT, UPT, 0x40, 0x4 ;  /* 0x000000000004789c */ /* 0x000fe60003f0e870 */
[----:B------:R-:W-:Y:S06]  /*6200*/  @UP2 UPLOP3.LUT UP0, UPT, UPT, UPT, UP1, 0x80, 0x8 ;  /* 0x000000000008289c */ /* 0x000fec0003f0f010 */
[----:B------:R-:W-:Y:S01]  /*6210*/  PLOP3.LUT P0, PT, PT, PT, UP0, 0x80, 0x8 ;  /* 0x000000000008781c */ /* 0x000fe20003f0f008 */
[----:B------:R-:W-:Y:S01]  /*6220*/  @!UPT UIADD3 URZ, UPT, UPT, URZ, URZ, URZ ;  /* 0x000000fffffff290 */ /* 0x000fe2000fffe0ff */
[----:B------:R-:W-:Y:S11]  /*6230*/  BRA.U !UP1, `(.L_x_102) ;  /* 0x0000000109407547 */ /* 0x000ff6000b800000 */
[----:B------:R-:W-:Y:S01]  /*6240*/  UISETP.NE.U32.AND UP0, UPT, UR54, URZ, UPT ;  /* 0x000000ff3600728c */ /* 0x000fe2000bf05070 */
[----:B------:R-:W-:Y:S01]  /*6250*/  R2UR UR6, R70 ;  /* 0x00000000460672ca */ /* 0x000fe200000e0000 */
[----:B------:R-:W2:Y:S01]  /*6260*/  LDCU.64 UR8, c[0x0][0x358] ;  /* 0x00006b00ff0877ac */ /* 0x000ea20008000a00 */
[----:B------:R-:W-:Y:S02]  /*6270*/  HFMA2 R56, -RZ, RZ, 0, 5.9604644775390625e-08 ;  /* 0x00000001ff387431 */ /* 0x000fe400000001ff */
[----:B-1----:R-:W-:Y:S01]  /*6280*/  IMAD.MOV.U32 R0, RZ, RZ, 0x1 ;  /* 0x00000001ff007424 */ /* 0x002fe200078e00ff */
[----:B------:R-:W-:Y:S06]  /*6290*/  UISETP.NE.AND.EX UP0, UPT, UR55, URZ, UPT, UP0 ;  /* 0x000000ff3700728c */ /* 0x000fec000bf05300 */
[----:B------:R-:W-:Y:S05]  /*62a0*/  PLOP3.LUT P3, PT, PT, PT, UP0, 0x80, 0x8 ;  /* 0x000000000008781c */ /* 0x000fea0003f6f008 */
[----:B------:R-:W1:Y:S01]  /*62b0*/  @UP0 LDCU.64 UR4, c[0x0][0x888] ;  /* 0x00011100ff0407ac */ /* 0x000e620008000a00 */
[----:B------:R-:W-:Y:S07]  /*62c0*/  @UP0 UIMAD UR6, UR36, UR6, URZ ;  /* 0x00000006240602a4 */ /* 0x000fee000f8e02ff */
[----:B------:R-:W-:Y:S01]  /*62d0*/  @!P3 PRMT R56, R0, 0x7610, R56 ;  /* 0x000076100038b816 */ /* 0x000fe20000000038 */
[----:B-1----:R-:W-:Y:S06]  /*62e0*/  @UP0 UIMAD.WIDE UR4, UR6, 0x4, UR4 ;  /* 0x00000004060408a5 */ /* 0x002fec000f8e0204 */
[----:B------:R-:W-:Y:S02]  /*62f0*/  IMAD.U32 R2, RZ, RZ, UR4 ;  /* 0x00000004ff027e24 */ /* 0x000fe4000f8e00ff */
[----:B------:R-:W-:Y:S03]  /*6300*/  IMAD.U32 R3, RZ, RZ, UR5 ;  /* 0x00000005ff037e24 */ /* 0x000fe6000f8e00ff */
[----:B------:R-:W1:Y:S02]  /*6310*/  @!UP0 LDCU UR4, c[0x0][0x880] ;  /* 0x00011000ff0487ac */ /* 0x000e640008000800 */
[----:B--2--5:R2:W5:Y:S02]  /*6320*/  @P3 LDG.E R27, desc[UR8][R2.64] ;  /* 0x00000008021b3981 */ /* 0x024564000c1e1900 */
[----:B-12---:R-:W-:Y:S02]  /*6330*/  @!P3 MOV R27, UR4 ;  /* 0x00000004001bbc02 */ /* 0x006fe40008000f00 */
.L_x_102:
[----:B------:R-:W-:Y:S05]  /*6340*/  @!P4 BRA `(.L_x_103) ;  /* 0x000000000024c947 */ /* 0x000fea0003800000 */
[----:B------:R-:W-:Y:S01]  /*6350*/  ISETP.NE.U32.AND P3, PT, R52, RZ, PT ;  /* 0x000000ff3400720c */ /* 0x000fe20003f65070 */
[----:B------:R-:W2:Y:S03]  /*6360*/  LDCU.64 UR4, c[0x0][0x358] ;  /* 0x00006b00ff0477ac */ /* 0x000ea60008000a00 */
[----:B------:R-:W-:Y:S11]  /*6370*/  ISETP.NE.AND.EX P3, PT, R53, RZ, PT, P3 ;  /* 0x000000ff3500720c */ /* 0x000ff60003f65330 */
[----:B------:R-:W-:Y:S02]  /*6380*/  @!UPT UIADD3 URZ, UPT, UPT, URZ, URZ, URZ ;  /* 0x000000fffffff290 */ /* 0x000fe4000fffe0ff */
[----:B------:R-:W3:Y:S01]  /*6390*/  @P3 LDC.64 R2, c[0x0][0x8a8] ;  /* 0x00022a00ff023b82 */ /* 0x000ee20000000a00 */
[----:B-1----:R-:W-:Y:S04]  /*63a0*/  @P3 IMAD R0, R54, UR36, RZ ;  /* 0x0000002436003c24 */ /* 0x002fe8000f8e02ff */
[----:B---3--:R-:W-:Y:S05]  /*63b0*/  @P3 IMAD.WIDE R2, R0, 0x4, R2 ;  /* 0x0000000400023825 */ /* 0x008fea00078e0202 */
[----:B--2--5:R2:W5:Y:S02]  /*63c0*/  @P3 LDG.E R24, desc[UR4][R2.64] ;  /* 0x0000000402183981 */ /* 0x024564000c1e1900 */
[----:B--2---:R-:W3:Y:S02]  /*63d0*/  @!P3 LDC R24, c[0x0][0x8a0] ;  /* 0x00022800ff18bb82 */ /* 0x004ee40000000800 */
.L_x_103:
[----:B-----5:R-:W-:Y:S01]  /*63e0*/  FSETP.NEU.AND P3, PT, R27, RZ, PT ;  /* 0x000000ff1b00720b */ /* 0x020fe20003f6d000 */
[----:B------:R-:W-:Y:S01]  /*63f0*/  ULOP3.LUT UR4, UR52, 0x1, URZ, 0x3c, !UPT ;  /* 0x0000000134047892 */ /* 0x000fe2000f8e3cff */
[----:B------:R-:W-:Y:S01]  /*6400*/  SEL R5, RZ, 0xffffffff, P2 ;  /* 0xffffffffff057807 */ /* 0x000fe20001000000 */
[----:B------:R-:W-:Y:S01]  /*6410*/  IMAD.U32 R76, RZ, RZ, UR48 ;  /* 0x00000030ff4c7e24 */ /* 0x000fe2000f8e00ff */
[----:B------:R-:W-:Y:S01]  /*6420*/  @P1 LOP3.LUT P2, RZ, R56, 0xff, RZ, 0xc0, !PT ;  /* 0x000000ff38ff1812 */ /* 0x000fe2000784c0ff */
[----:B------:R-:W-:Y:S01]  /*6430*/  IMAD.SHL.U32 R74, R63, 0x10, RZ ;  /* 0x000000103f4a7824 */ /* 0x000fe200078e00ff */
[----:B------:R-:W-:Y:S01]  /*6440*/  @P1 SEL R2, RZ, 0xffffffff, P3 ;  /* 0xffffffffff021807 */ /* 0x000fe20001800000 */
[----:B------:R-:W-:Y:S01]  /*6450*/  IMAD.U32 R79, RZ, RZ, UR4 ;  /* 0x00000004ff4f7e24 */ /* 0x000fe2000f8e00ff */
[----:B------:R-:W-:Y:S01]  /*6460*/  LEA R72, R22, UR49, 0x3 ;  /* 0x0000003116487c11 */ /* 0x000fe2000f8e18ff */
[----:B------:R-:W-:Y:S01]  /*6470*/  IMAD.SHL.U32 R76, R76, 0x2000, RZ ;  /* 0x000020004c4c7824 */ /* 0x000fe200078e00ff */
[----:B------:R-:W-:Y:S01]  /*6480*/  @P0 SEL R2, R5, R2, !P2 ;  /* 0x0000000205020207 */ /* 0x000fe20005000000 */
[----:B------:R-:W-:Y:S01]  /*6490*/  IMAD.SHL.U32 R73, R62, 0x10, RZ ;  /* 0x000000103e497824 */ /* 0x000fe200078e00ff */
[----:B------:R-:W-:Y:S01]  /*64a0*/  SHF.L.U32 R3, R65, 0x1f, RZ ;  /* 0x0000001f41037819 */ /* 0x000fe200000006ff */
[----:B------:R-:W-:Y:S01]  /*64b0*/  IMAD.IADD R75, R67, 0x1, R76 ;  /* 0x00000001434b7824 */ /* 0x000fe200078e024c */
[----:B------:R-:W-:Y:S01]  /*64c0*/  @P1 LOP3.LUT R2, R2, 0x1, RZ, 0xc0, !PT ;  /* 0x0000000102021812 */ /* 0x000fe200078ec0ff */
[----:B------:R-:W-:Y:S01]  /*64d0*/  BSSY B1, `(.L_x_104) ;  /* 0x0000039000017945 */ /* 0x000fe20003800000 */
[----:B------:R-:W-:Y:S01]  /*64e0*/  PLOP3.LUT P2, PT, PT, PT, UP1, 0x80, 0x8 ;  /* 0x000000000008781c */ /* 0x000fe20003f4f018 */
[----:B------:R-:W-:Y:S01]  /*64f0*/  IMAD.IADD R35, R75, 0x1, R74 ;  /* 0x000000014b237824 */ /* 0x000fe200078e024a */
[----:B------:R-:W-:Y:S01]  /*6500*/  ISETP.NE.U32.OR P5, PT, R2, 0x1, !P1 ;  /* 0x000000010200780c */ /* 0x000fe20004fa5470 */
[----:B------:R-:W-:Y:S01]  /*6510*/  IMAD.U32 R2, RZ, RZ, UR48 ;  /* 0x00000030ff027e24 */ /* 0x000fe2000f8e00ff */
[----:B------:R-:W-:Y:S01]  /*6520*/  LOP3.LUT P4, R60, R56, 0xff, RZ, 0xc0, !PT ;  /* 0x000000ff383c7812 */ /* 0x000fe2000788c0ff */
[----:B------:R-:W-:Y:S01]  /*6530*/  IMAD.MOV.U32 R78, RZ, RZ, 0x1 ;  /* 0x00000001ff4e7424 */ /* 0x000fe200078e00ff */
[----:B------:R-:W-:Y:S01]  /*6540*/  P2R R71, PR, RZ, 0x20 ;  /* 0x00000020ff477803 */ /* 0x000fe20000000000 */
[----:B------:R-:W-:Y:S01]  /*6550*/  IMAD R25, R22, 0x20, R23 ;  /* 0x0000002016197824 */ /* 0x000fe200078e0217 */
[----:B-1----:R-:W-:Y:S01]  /*6560*/  LEA R0, R2, UR49, 0x3 ;  /* 0x0000003102007c11 */ /* 0x002fe2000f8e18ff */
[----:B------:R-:W-:Y:S01]  /*6570*/  IMAD.U32 R77, RZ, RZ, UR48 ;  /* 0x00000030ff4d7e24 */ /* 0x000fe2000f8e00ff */
[----:B------:R-:W-:Y:S02]  /*6580*/  SEL R2, RZ, 0xffffffff, P3 ;  /* 0xffffffffff027807 */ /* 0x000fe40001800000 */
[----:B------:R-:W-:Y:S02]  /*6590*/  CS2R R38, SRZ ;  /* 0x0000000000267805 */ /* 0x000fe4000001ff00 */
[----:B------:R-:W-:Y:S02]  /*65a0*/  CS2R R36, SRZ ;  /* 0x0000000000247805 */ /* 0x000fe4000001ff00 */
[----:B------:R-:W-:Y:S02]  /*65b0*/  CS2R R42, SRZ ;  /* 0x00000000002a7805 */ /* 0x000fe4000001ff00 */
[----:B------:R-:W-:Y:S02]  /*65c0*/  @P2 SEL R2, R5, R2, !P4 ;  /* 0x0000000205022207 */ /* 0x000fe40006000000 */
[----:B------:R-:W-:Y:S02]  /*65d0*/  CS2R R40, SRZ ;  /* 0x0000000000287805 */ /* 0x000fe4000001ff00 */
[----:B------:R-:W-:Y:S02]  /*65e0*/  @P5 SHF.L.U32 R7, R79, 0x1f, RZ ;  /* 0x0000001f4f075819 */ /* 0x000fe400000006ff */
[----:B------:R-:W-:Y:S02]  /*65f0*/  CS2R R46, SRZ ;  /* 0x00000000002e7805 */ /* 0x000fe4000001ff00 */
[----:B------:R-:W-:Y:S02]  /*6600*/  LOP3.LUT R2, R2, 0x1, RZ, 0xc0, !PT ;  /* 0x0000000102027812 */ /* 0x000fe400078ec0ff */
[----:B------:R-:W-:Y:S01]  /*6610*/  CS2R R44, SRZ ;  /* 0x00000000002c7805 */ /* 0x000fe2000001ff00 */
[----:B------:R-:W1:Y:S01]  /*6620*/  @P5 SYNCS.PHASECHK.TRANS64.TRYWAIT P1, [R0+URZ+0x40], R7 ;  /* 0x00004007000055a7 */ /* 0x000e6200080211ff */
[----:B------:R-:W-:Y:S02]  /*6630*/  CS2R R50, SRZ ;  /* 0x0000000000327805 */ /* 0x000fe4000001ff00 */
[----:B------:R-:W-:Y:S02]  /*6640*/  ISETP.NE.U32.AND P2, PT, R2, 0x1, PT ;  /* 0x000000010200780c */ /* 0x000fe40003f45070 */
[----:B------:R-:W-:Y:S01]  /*6650*/  CS2R R48, SRZ ;  /* 0x0000000000307805 */ /* 0x000fe2000001ff00 */
[----:B------:R-:W-:Y:S01]  /*6660*/  IMAD.IADD R34, R75, 0x1, R73 ;  /* 0x000000014b227824 */ /* 0x000fe200078e0249 */
[----:B------:R-:W-:Y:S01]  /*6670*/  P2R R80, PR, RZ, 0x4 ;  /* 0x00000004ff507803 */ /* 0x000fe20000000000 */
[----:B------:R-:W-:Y:S01]  /*6680*/  IMAD.IADD R32, R66, 0x1, R35 ;  /* 0x0000000142207824 */ /* 0x000fe200078e0223 */
[----:B------:R2:W4:Y:S01]  /*6690*/  SYNCS.PHASECHK.TRANS64.TRYWAIT P0, [R72+URZ+0xa0], R3 ;  /* 0x0000a003480075a7 */ /* 0x00052200080011ff */
[----:B-1----:R-:W-:Y:S01]  /*66a0*/  @P5 SEL R78, RZ, 0x1, !P1 ;  /* 0x00000001ff4e5807 */ /* 0x002fe20004800000 */
[----:B--2---:R-:W-:Y:S06]  /*66b0*/  @!P5 BRA `(.L_x_105) ;  /* 0x000000000068d947 */ /* 0x004fec0003800000 */
[----:B------:R-:W-:Y:S01]  /*66c0*/  ISETP.NE.AND P1, PT, R78, RZ, PT ;  /* 0x000000ff4e00720c */ /* 0x000fe20003f25270 */
[----:B------:R-:W-:Y:S01]  /*66d0*/  BSSY B0, `(.L_x_106) ;  /* 0x000000d000007945 */ /* 0x000fe20003800000 */
[----:B------:R-:W-:Y:S02]  /*66e0*/  CS2R R50, SRZ ;  /* 0x0000000000327805 */ /* 0x000fe4000001ff00 */
[----:B------:R-:W-:Y:S02]  /*66f0*/  CS2R R48, SRZ ;  /* 0x0000000000307805 */ /* 0x000fe4000001ff00 */
[----:B------:R-:W-:Y:S02]  /*6700*/  CS2R R46, SRZ ;  /* 0x00000000002e7805 */ /* 0x000fe4000001ff00 */
[----:B------:R-:W-:Y:S02]  /*6710*/  CS2R R44, SRZ ;  /* 0x00000000002c7805 */ /* 0x000fe4000001ff00 */
[----:B------:R-:W-:Y:S02]  /*6720*/  CS2R R42, SRZ ;  /* 0x00000000002a7805 */ /* 0x000fe4000001ff00 */
[----:B------:R-:W-:Y:S02]  /*6730*/  CS2R R40, SRZ ;  /* 0x0000000000287805 */ /* 0x000fe4000001ff00 */
[----:B------:R-:W-:Y:S02]  /*6740*/  CS2R R38, SRZ ;  /* 0x0000000000267805 */ /* 0x000fe4000001ff00 */
[----:B------:R-:W-:Y:S01]  /*6750*/  CS2R R36, SRZ ;  /* 0x0000000000247805 */ /* 0x000fe2000001ff00 */
[----:B------:R-:W-:Y:S06]  /*6760*/  @P1 BRA `(.L_x_107) ;  /* 0x00000000000c1947 */ /* 0x000fec0003800000 */
[----:B------:R-:W-:Y:S04]  /*6770*/  SHF.L.U32 R5, R79, 0x1f, RZ ;  /* 0x0000001f4f057819 */ /* 0x000fe800000006ff */
[----:B------:R-:W1:Y:S02]  /*6780*/  SYNCS.PHASECHK.TRANS64.TRYWAIT P1, [R0+URZ+0x40], R5 ;  /* 0x00004005000075a7 */ /* 0x000e6400080211ff */
[----:B-1----:R-:W-:Y:S05]  /*6790*/  @!P1 BRA `(.L_x_108) ;  /* 0x00000020005c9947 */ /* 0x002fea0003800000 */
.L_x_107:
[----:B------:R-:W-:Y:S05]  /*67a0*/  BSYNC B0 ;  /* 0x0000000000007941 */ /* 0x000fea0003800000 */
.L_x_106:
[----:B------:R-:W-:Y:S01]  /*67b0*/  ISETP.NE.AND P1, PT, R80, RZ, PT ;  /* 0x000000ff5000720c */ /* 0x000fe20003f25270 */
[----:B------:R-:W-:Y:S04]  /*67c0*/  UIADD3 UR4, UPT, UPT, UR48, 0x1, URZ ;  /* 0x0000000130047890 */ /* 0x000fe8000fffe0ff */
[----:B------:R-:W-:Y:S04]  /*67d0*/  UISETP.NE.AND UP0, UPT, UR4, 0x3, UPT ;  /* 0x000000030400788c */ /* 0x000fe8000bf05270 */
[----:B------:R-:W-:Y:S02]  /*67e0*/  USEL UR5, URZ, 0x1, UP0 ;  /* 0x00000001ff057887 */ /* 0x000fe40008000000 */
[----:B------:R-:W-:Y:S02]  /*67f0*/  USEL UR4, UR4, URZ, UP0 ;  /* 0x000000ff04047287 */ /* 0x000fe40008000000 */
[----:B------:R2:W1:Y:S02]  /*6800*/  @P1 LDS.128 R48, [R75] ;  /* 0x000000004b301984 */ /* 0x0004640000000c00 */
[----:B------:R-:W-:Y:S02]  /*6810*/  LOP3.LUT R79, R79, UR5, RZ, 0x3c, !PT ;  /* 0x000000054f4f7c12 */ /* 0x000fe4000f8e3cff */
[----:B------:R2:W1:Y:S01]  /*6820*/  @P1 LDS.128 R44, [R35+0x10] ;  /* 0x00001000232c1984 */ /* 0x0004620000000c00 */
[----:B------:R-:W-:Y:S03]  /*6830*/  IMAD.U32 R77, RZ, RZ, UR4 ;  /* 0x00000004ff4d7e24 */ /* 0x000fe6000f8e00ff */
[----:B------:R2:W1:Y:S04]  /*6840*/  @P1 LDS.128 R40, [R34+0x20] ;  /* 0x0000200022281984 */ /* 0x0004680000000c00 */
[----:B------:R2:W1:Y:S02]  /*6850*/  @P1 LDS.128 R36, [R32+0x10] ;  /* 0x0000100020241984 */ /* 0x0004640000000c00 */
.L_x_105:
[----:B------:R-:W-:Y:S05]  /*6860*/  BSYNC B1 ;  /* 0x0000000000017941 */ /* 0x000fea0003800000 */
.L_x_104:
[----:B-1----:R-:W-:Y:S04]  /*6870*/  SHF.R.U32.HI R0, RZ, 0x15, R25 ;  /* 0x00000015ff007819 */ /* 0x002fe80000011619 */
[----:B------:R-:W-:Y:S01]  /*6880*/  LOP3.LUT P1, RZ, R0, 0x3, R57, 0x48, !PT ;  /* 0x0000000300ff7812 */ /* 0x000fe20007824839 */
[----:B------:R-:W-:Y:S01]  /*6890*/  @!UPT UIADD3 URZ, UPT, UPT, URZ, URZ, URZ ;  /* 0x000000fffffff290 */ /* 0x000fe2000fffe0ff */
[----:B----4-:R-:W-:Y:S11]  /*68a0*/  @P0 BRA `(.L_x_109) ;  /* 0x0000000000080947 */ /* 0x010ff60003800000 */
[----:B------:R-:W1:Y:S02]  /*68b0*/  SYNCS.PHASECHK.TRANS64.TRYWAIT P0, [R72+URZ+0xa0], R3 ;  /* 0x0000a003480075a7 */ /* 0x000e6400080011ff */
[----:B-1----:R-:W-:Y:S05]  /*68c0*/  @!P0 BRA `(.L_x_110) ;  /* 0x0000002000248947 */ /* 0x002fea0003800000 */
.L_x_109:
[----:B------:R-:W-:Y:S05]  /*68d0*/  @!P1 BRA `(.L_x_111) ;  /* 0x0000000000409947 */ /* 0x000fea0003800000 */
[----:B------:R-:W4:Y:S01]  /*68e0*/  LDCU.64 UR8, c[0x4][0x70] ;  /* 0x01000e00ff0877ac */ /* 0x000f220008000a00 */
[----:B-1----:R-:W-:Y:S01]  /*68f0*/  MOV R3, 0x0 ;  /* 0x0000000000037802 */ /* 0x002fe20000000f00 */
[----:B------:R-:W-:Y:S02]  /*6900*/  HFMA2 R12, -RZ, RZ, 0, 5.9604644775390625e-08 ;  /* 0x00000001ff0c7431 */ /* 0x000fe400000001ff */
[----:B------:R-:W-:Y:S02]  /*6910*/  IMAD.MOV.U32 R8, RZ, RZ, 0x192 ;  /* 0x00000192ff087424 */ /* 0x000fe400078e00ff */
[----:B------:R-:W-:Y:S01]  /*6920*/  IMAD.MOV.U32 R13, RZ, RZ, RZ ;  /* 0x000000ffff0d7224 */ /* 0x000fe200078e00ff */
[----:B------:R-:W1:Y:S01]  /*6930*/  LDCU.64 UR6, c[0x4][0x78] ;  /* 0x01000f00ff0677ac */ /* 0x000e620008000a00 */
[----:B------:R-:W2:Y:S01]  /*6940*/  LDC.64 R2, c[0x4][R3] ;  /* 0x0100000003027b82 */ /* 0x000ea20000000a00 */
[----:B------:R-:W5:Y:S01]  /*6950*/  LDCU.64 UR4, c[0x4][0x10] ;  /* 0x01000200ff0477ac */ /* 0x000f620008000a00 */
[----:B----4-:R-:W-:Y:S01]  /*6960*/  MOV R5, UR9 ;  /* 0x0000000900057c02 */ /* 0x010fe20008000f00 */
[----:B------:R-:W-:Y:S01]  /*6970*/  IMAD.U32 R4, RZ, RZ, UR8 ;  /* 0x00000008ff047e24 */ /* 0x000fe2000f8e00ff */
[----:B-1----:R-:W-:Y:S01]  /*6980*/  MOV R7, UR7 ;  /* 0x0000000700077c02 */ /* 0x002fe20008000f00 */
[----:B------:R-:W-:Y:S01]  /*6990*/  IMAD.U32 R6, RZ, RZ, UR6 ;  /* 0x00000006ff067e24 */ /* 0x000fe2000f8e00ff */
[----:B-----5:R-:W-:Y:S01]  /*69a0*/  MOV R11, UR5 ;  /* 0x00000005000b7c02 */ /* 0x020fe20008000f00 */
[----:B------:R-:W-:Y:S02]  /*69b0*/  IMAD.U32 R10, RZ, RZ, UR4 ;  /* 0x00000004ff0a7e24 */ /* 0x000fe4000f8e00ff */
[----:B------:R-:W-:Y:S07]  /*69c0*/  LEPC R20, `(.L_x_111) ;  /* 0x000000001014794e */ /* 0x000fee0000000000 */
[----:B--23--:R-:W-:Y:S05]  /*69d0*/  CALL.ABS.NOINC R2 ;  /* 0x0000000002007343 */ /* 0x00cfea0003c00000 */
.L_x_111:
[----:B------:R-:W-:Y:S01]  /*69e0*/  LOP3.LUT R20, R48, 0xffffe000, RZ, 0xc0, !PT ;  /* 0xffffe00030147812 */ /* 0x000fe200078ec0ff */
[----:B------:R-:W-:Y:S05]  /*69f0*/  WARPSYNC.ALL ;  /* 0x0000000000007948 */ /* 0x000fea0003800000 */
[----:B------:R-:W-:Y:S01]  /*6a00*/  R2UR UR4, R25 ;  /* 0x00000000190472ca */ /* 0x000fe200000e0000 */
[----:B------:R-:W-:Y:S01]  /*6a10*/  BSSY.RECONVERGENT B0, `(.L_x_112) ;  /* 0x000005c000007945 */ /* 0x000fe20003800200 */
[----:B------:R-:W-:Y:S02]  /*6a20*/  LOP3.LUT R21, R49, 0xffffe000, RZ, 0xc0, !PT ;  /* 0xffffe00031157812 */ /* 0x000fe400078ec0ff */
[----:B------:R-:W-:Y:S02]  /*6a30*/  LOP3.LUT R26, R50, 0xffffe000, RZ, 0xc0, !PT ;  /* 0xffffe000321a7812 */ /* 0x000fe400078ec0ff */
[----:B------:R-:W-:Y:S02]  /*6a40*/  LOP3.LUT R33, R44, 0xffffe000, RZ, 0xc0, !PT ;  /* 0xffffe0002c217812 */ /* 0x000fe400078ec0ff */
[----:B------:R-:W-:Y:S05]  /*6a50*/  ISETP.NE.AND P0, PT, R68, RZ, PT ;  /* 0x000000ff4400720c */ /* 0x000fea0003f05270 */
[----:B------:R-:W3:Y:S02]  /*6a60*/  LDTM.x16 R4, tmem[UR4] ;  /* 0x00000004000479ee */ /* 0x000ee40008240000 */
[C---:B---3--:R-:W-:Y:S01]  /*6a70*/  FMUL R0, R24.reuse, R4 ;  /* 0x0000000418007220 */ /* 0x048fe20000400000 */
[C---:B------:R-:W-:Y:S01]  /*6a80*/  FMUL R2, R24.reuse, R5 ;  /* 0x0000000518027220 */ /* 0x040fe20000400000 */
[C---:B-1----:R-:W-:Y:S01]  /*6a90*/  FMUL R3, R24.reuse, R6 ;  /* 0x0000000618037220 */ /* 0x042fe20000400000 */
[----:B------:R-:W-:Y:S01]  /*6aa0*/  FMUL R7, R24, R7 ;  /* 0x0000000718077220 */ /* 0x000fe20000400000 */
[----:B------:R-:W-:Y:S01]  /*6ab0*/  FFMA R28, R27, R20, R0 ;  /* 0x000000141b1c7223 */ /* 0x000fe20000000000 */
[----:B------:R-:W-:Y:S01]  /*6ac0*/  LOP3.LUT R20, R51, 0xffffe000, RZ, 0xc0, !PT ;  /* 0xffffe00033147812 */ /* 0x000fe200078ec0ff */
[C---:B------:R-:W-:Y:S01]  /*6ad0*/  FFMA R29, R27.reuse, R21, R2 ;  /* 0x000000151b1d7223 */ /* 0x040fe20000000002 */
[----:B------:R-:W-:Y:S01]  /*6ae0*/  LOP3.LUT R21, R46, 0xffffe000, RZ, 0xc0, !PT ;  /* 0xffffe0002e157812 */ /* 0x000fe200078ec0ff */
[----:B------:R-:W-:Y:S01]  /*6af0*/  FFMA R30, R27, R26, R3 ;  /* 0x0000001a1b1e7223 */ /* 0x000fe20000000003 */
[----:B------:R-:W-:Y:S01]  /*6b00*/  LOP3.LUT R26, R45, 0xffffe000, RZ, 0xc0, !PT ;  /* 0xffffe0002d1a7812 */ /* 0x000fe200078ec0ff */
[----:B------:R-:W-:Y:S01]  /*6b10*/  FFMA R31, R27, R20, R7 ;  /* 0x000000141b1f7223 */ /* 0x000fe20000000007 */
[----:B------:R-:W-:Y:S01]  /*6b20*/  LOP3.LUT R20, R47, 0xffffe000, RZ, 0xc0, !PT ;  /* 0xffffe0002f147812 */ /* 0x000fe200078ec0ff */
[C---:B------:R-:W-:Y:S01]  /*6b30*/  FMUL R4, R24.reuse, R8 ;  /* 0x0000000818047220 */ /* 0x040fe20000400000 */
[----:B------:R-:W-:Y:S01]  /*6b40*/  F2FP.TF32.F32.PACK_B R28, R28 ;  /* 0x0000001cff1c723e */ /* 0x000fe200024050ff */
[C---:B------:R-:W-:Y:S01]  /*6b50*/  FMUL R5, R24.reuse, R9 ;  /* 0x0000000918057220 */ /* 0x040fe20000400000 */
[----:B------:R-:W-:Y:S01]  /*6b60*/  F2FP.TF32.F32.PACK_B R29, R29 ;  /* 0x0000001dff1d723e */ /* 0x000fe200024050ff */
[C---:B------:R-:W-:Y:S01]  /*6b70*/  FMUL R6, R24.reuse, R10 ;  /* 0x0000000a18067220 */ /* 0x040fe20000400000 */
[----:B------:R-:W-:Y:S01]  /*6b80*/  FMUL R11, R24, R11 ;  /* 0x0000000b180b7220 */ /* 0x000fe20000400000 */
[----:B------:R-:W-:Y:S01]  /*6b90*/  F2FP.TF32.F32.PACK_B R30, R30 ;  /* 0x0000001eff1e723e */ /* 0x000fe200024050ff */
[C---:B------:R-:W-:Y:S01]  /*6ba0*/  FFMA R4, R27.reuse, R33, R4 ;  /* 0x000000211b047223 */ /* 0x040fe20000000004 */
[----:B------:R-:W-:Y:S01]  /*6bb0*/  F2FP.TF32.F32.PACK_B R31, R31 ;  /* 0x0000001fff1f723e */ /* 0x000fe200024050ff */
[C---:B------:R-:W-:Y:S01]  /*6bc0*/  FFMA R5, R27.reuse, R26, R5 ;  /* 0x0000001a1b057223 */ /* 0x040fe20000000005 */
[C---:B------:R-:W-:Y:S01]  /*6bd0*/  FFMA R6, R27.reuse, R21, R6 ;  /* 0x000000151b067223 */ /* 0x040fe20000000006 */
[----:B------:R-:W-:Y:S01]  /*6be0*/  FFMA R7, R27, R20, R11 ;  /* 0x000000141b077223 */ /* 0x000fe2000000000b */
[----:B------:R-:W-:Y:S01]  /*6bf0*/  LOP3.LUT R33, R40, 0xffffe000, RZ, 0xc0, !PT ;  /* 0xffffe00028217812 */ /* 0x000fe200078ec0ff */
[----:B------:R1:W-:Y:S01]  /*6c00*/  STS.128 [R75], R28 ;  /* 0x0000001c4b007388 */ /* 0x0003e20000000c00 */
[----:B------:R-:W-:Y:S01]  /*6c10*/  LOP3.LUT R26, R41, 0xffffe000, RZ, 0xc0, !PT ;  /* 0xffffe000291a7812 */ /* 0x000fe200078ec0ff */
[C---:B------:R-:W-:Y:S01]  /*6c20*/  FMUL R8, R24.reuse, R12 ;  /* 0x0000000c18087220 */ /* 0x040fe20000400000 */
[----:B------:R-:W-:Y:S01]  /*6c30*/  FMUL R9, R24, R13 ;  /* 0x0000000d18097220 */ /* 0x000fe20000400000 */
[----:B------:R-:W-:Y:S01]  /*6c40*/  LOP3.LUT R21, R42, 0xffffe000, RZ, 0xc0, !PT ;  /* 0xffffe0002a157812 */ /* 0x000fe200078ec0ff */
[C---:B------:R-:W-:Y:S01]  /*6c50*/  FMUL R10, R24.reuse, R14 ;  /* 0x0000000e180a7220 */ /* 0x040fe20000400000 */
[----:B------:R-:W-:Y:S01]  /*6c60*/  LOP3.LUT R20, R43, 0xffffe000, RZ, 0xc0, !PT ;  /* 0xffffe0002b147812 */ /* 0x000fe200078ec0ff */
[----:B------:R-:W-:Y:S01]  /*6c70*/  FMUL R15, R24, R15 ;  /* 0x0000000f180f7220 */ /* 0x000fe20000400000 */
[----:B------:R-:W-:Y:S01]  /*6c80*/  F2FP.TF32.F32.PACK_B R4, R4 ;  /* 0x00000004ff04723e */ /* 0x000fe200024050ff */
[C---:B------:R-:W-:Y:S01]  /*6c90*/  FFMA R8, R27.reuse, R33, R8 ;  /* 0x000000211b087223 */ /* 0x040fe20000000008 */
[----:B------:R-:W-:Y:S01]  /*6ca0*/  F2FP.TF32.F32.PACK_B R5, R5 ;  /* 0x00000005ff05723e */ /* 0x000fe200024050ff */
[C---:B------:R-:W-:Y:S01]  /*6cb0*/  FFMA R9, R27.reuse, R26, R9 ;  /* 0x0000001a1b097223 */ /* 0x040fe20000000009 */
[----:B------:R-:W-:Y:S01]  /*6cc0*/  F2FP.TF32.F32.PACK_B R6, R6 ;  /* 0x00000006ff06723e */ /* 0x000fe200024050ff */
[C---:B------:R-:W-:Y:S01]  /*6cd0*/  FFMA R10, R27.reuse, R21, R10 ;  /* 0x000000151b0a7223 */ /* 0x040fe2000000000a */
[----:B------:R-:W-:Y:S01]  /*6ce0*/  F2FP.TF32.F32.PACK_B R7, R7 ;  /* 0x00000007ff07723e */ /* 0x000fe200024050ff */
[----:B------:R-:W-:Y:S01]  /*6cf0*/  FFMA R11, R27, R20, R15 ;  /* 0x000000141b0b7223 */ /* 0x000fe2000000000f */
[----:B------:R-:W-:Y:S01]  /*6d00*/  LOP3.LUT R33, R36, 0xffffe000, RZ, 0xc0, !PT ;  /* 0xffffe00024217812 */ /* 0x000fe200078ec0ff */
[C---:B------:R-:W-:Y:S01]  /*6d10*/  FMUL R12, R24.reuse, R16 ;  /* 0x00000010180c7220 */ /* 0x040fe20000400000 */
[----:B------:R-:W-:Y:S01]  /*6d20*/  LOP3.LUT R26, R37, 0xffffe000, RZ, 0xc0, !PT ;  /* 0xffffe000251a7812 */ /* 0x000fe200078ec0ff */
[----:B------:R1:W-:Y:S01]  /*6d30*/  STS.128 [R35+0x10], R4 ;  /* 0x0000100423007388 */ /* 0x0003e20000000c00 */
        /* <DEDUP_REMOVED lines=13> */
[----:B------:R-:W-:Y:S02]  /*6e10*/  F2FP.TF32.F32.PACK_B R12, R12 ;  /* 0x0000000cff0c723e */ /* 0x000fe400024050ff */
[----:B------:R-:W-:Y:S01]  /*6e20*/  F2FP.TF32.F32.PACK_B R13, R13 ;  /* 0x0000000dff0d723e */ /* 0x000fe200024050ff */
[----:B------:R1:W-:Y:S01]  /*6e30*/  STS.128 [R34+0x20], R8 ;  /* 0x0000200822007388 */ /* 0x0003e20000000c00 */
[----:B------:R-:W-:Y:S02]  /*6e40*/  F2FP.TF32.F32.PACK_B R14, R14 ;  /* 0x0000000eff0e723e */ /* 0x000fe400024050ff */
[----:B------:R-:W-:Y:S05]  /*6e50*/  F2FP.TF32.F32.PACK_B R15, R15 ;  /* 0x0000000fff0f723e */ /* 0x000fea00024050ff */
[----:B------:R1:W-:Y:S01]  /*6e60*/  STS.128 [R32+0x10], R12 ;  /* 0x0000100c20007388 */ /* 0x0003e20000000c00 */
[----:B------:R-:W-:Y:S01]  /*6e70*/  @!PT LDS RZ, [RZ] ;  /* 0x00000000fffff984 */ /* 0x000fe20000000800 */
[----:B------:R-:W-:Y:S01]  /*6e80*/  @!PT LDS RZ, [RZ] ;  /* 0x00000000fffff984 */ /* 0x000fe20000000800 */
[----:B------:R-:W-:Y:S01]  /*6e90*/  @!PT LDS RZ, [RZ] ;  /* 0x00000000fffff984 */ /* 0x000fe20000000800 */
[----:B------:R-:W-:Y:S01]  /*6ea0*/  @!PT LDS RZ, [RZ] ;  /* 0x00000000fffff984 */ /* 0x000fe20000000800 */
[----:B------:R3:W-:Y:S07]  /*6eb0*/  MEMBAR.ALL.CTA ;  /* 0x0000000000007992 */ /* 0x0007ee0000008000 */
[----:B---3--:R-:W3:Y:S02]  /*6ec0*/  FENCE.VIEW.ASYNC.S ;  /* 0x00000000000073c6 */ /* 0x008ee40000000000 */
[----:B---3--:R-:W-:Y:S06]  /*6ed0*/  BAR.SYNC.DEFER_BLOCKING 0x1, 0x80 ;  /* 0x0042000000007b1d */ /* 0x008fec0000010000 */
[----:B------:R-:W-:Y:S05]  /*6ee0*/  @P0 BRA `(.L_x_113) ;  /* 0x0000000000380947 */ /* 0x000fea0003800000 */
[----:B------:R-:W3:Y:S01]  /*6ef0*/  LDCU.64 UR6, c[0x0][0x348] ;  /* 0x00006900ff0677ac */ /* 0x000ee20008000a00 */
[----:B------:R-:W-:Y:S01]  /*6f00*/  R2UR UR5, R76 ;  /* 0x000000004c0572ca */ /* 0x000fe200000e0000 */
[----:B------:R-:W-:Y:S01]  /*6f10*/  UMOV UR47, UR36 ;  /* 0x00000024002f7c82 */ /* 0x000fe20008000000 */
[----:B------:R-:W-:Y:S01]  /*6f20*/  UIADD3 UR9, UPT, UPT, UR45, 0x20, URZ ;  /* 0x000000202d097890 */ /* 0x000fe2000fffe0ff */
[----:B------:R-:W-:Y:S01]  /*6f30*/  UMOV UR10, UR46 ;  /* 0x0000002e000a7c82 */ /* 0x000fe20008000000 */
[----:B------:R-:W-:Y:S09]  /*6f40*/  UMOV UR11, UR36 ;  /* 0x00000024000b7c82 */ /* 0x000ff20008000000 */
[----:B------:R-:W-:Y:S02]  /*6f50*/  UIADD3 UR5, UPT, UPT, UR49, UR5, URZ ;  /* 0x0000000531057290 */ /* 0x000fe4000fffe0ff */
[----:B---3--:R-:W-:Y:S02]  /*6f60*/  UIADD3 UR4, UP0, UPT, UR6, 0x680, URZ ;  /* 0x0000068006047890 */ /* 0x008fe4000ff1e0ff */
[----:B------:R-:W-:Y:S02]  /*6f70*/  UIADD3 UR44, UPT, UPT, UR5, 0x200, URZ ;  /* 0x00000200052c7890 */ /* 0x000fe4000fffe0ff */
[----:B------:R-:W-:Y:S02]  /*6f80*/  UIADD3 UR8, UPT, UPT, UR5, 0x1200, URZ ;  /* 0x0000120005087890 */ /* 0x000fe4000fffe0ff */
[----:B------:R-:W-:Y:S09]  /*6f90*/  UIADD3.X UR5, UPT, UPT, URZ, UR7, URZ, UP0, !UPT ;  /* 0x00000007ff057290 */ /* 0x000ff200087fe4ff */
[----:B------:R3:W-:Y:S01]  /*6fa0*/  UTMASTG.3D [UR44], [UR4] ;  /* 0x0000002c040073b5 */ /* 0x0007e20008010000 */
[----:B------:R3:W-:Y:S02]  /*6fb0*/  UTMASTG.3D [UR8], [UR4] ;  /* 0x00000008040073b5 */ /* 0x0007e40008010000 */
[----:B---3--:R0:W-:Y:S02]  /*6fc0*/  UTMACMDFLUSH ;  /* 0x00000000000079b7 */ /* 0x0081e40000000000 */
.L_x_113:
[----:B------:R-:W-:Y:S05]  /*6fd0*/  BSYNC.RECONVERGENT B0 ;  /* 0x0000000000007941 */ /* 0x000fea0003800200 */
.L_x_112:
[----:B------:R-:W-:Y:S01]  /*6fe0*/  UIADD3 UR44, UPT, UPT, UR48, 0x1, URZ ;  /* 0x00000001302c7890 */ /* 0x000fe2000fffe0ff */
[----:B------:R-:W-:Y:S03]  /*6ff0*/  BSSY.RECONVERGENT B0, `(.L_x_114) ;  /* 0x0000005000007945 */ /* 0x000fe60003800200 */
[----:B------:R-:W-:Y:S04]  /*7000*/  UISETP.NE.AND UP0, UPT, UR44, 0x3, UPT ;  /* 0x000000032c00788c */ /* 0x000fe8000bf05270 */
[----:B------:R-:W-:Y:S01]  /*7010*/  USEL UR47, UR44, URZ, UP0 ;  /* 0x000000ff2c2f7287 */ /* 0x000fe20008000000 */
[----:B------:R-:W-:Y:S11]  /*7020*/  @P0 BRA `(.L_x_115) ;  /* 0x0000000000040947 */ /* 0x000ff60003800000 */
[----:B------:R-:W-:Y:S04]  /*7030*/  DEPBAR.LE SB0, 0x1 ;  /* 0x000080400000791a */ /* 0x000fe80000000000 */
.L_x_115:
[----:B------:R-:W-:Y:S05]  /*7040*/  BSYNC.RECONVERGENT B0 ;  /* 0x0000000000007941 */ /* 0x000fea0003800200 */
.L_x_114:
[----:B------:R-:W-:Y:S01]  /*7050*/  BAR.SYNC.DEFER_BLOCKING 0x1, 0x80 ;  /* 0x0042000000007b1d */ /* 0x000fe20000010000 */
[----:B------:R-:W-:Y:S01]  /*7060*/  ISETP.NE.AND P1, PT, R71, RZ, PT ;  /* 0x000000ff4700720c */ /* 0x000fe20003f25270 */
[----:B------:R-:W-:Y:S01]  /*7070*/  UISETP.NE.AND UP0, UPT, UR51, URZ, UPT ;  /* 0x000000ff3300728c */ /* 0x000fe2000bf05270 */
[----:B------:R-:W-:Y:S11]  /*7080*/  LEA R3, R77, UR49, 0x3 ;  /* 0x000000314d037c11 */ /* 0x000ff6000f8e18ff */
[----:B-1----:R-:W-:Y:S01]  /*7090*/  @P1 SHF.L.U32 R4, R79, 0x1f, RZ ;  /* 0x0000001f4f041819 */ /* 0x002fe200000006ff */
[----:B------:R-:W-:Y:S06]  /*70a0*/  BRA.U !UP0, `(.L_x_116) ;  /* 0x0000000108247547 */ /* 0x000fec000b800000 */
[----:B------:R-:W1:Y:S01]  /*70b0*/  S2R R0, SR_CgaCtaId ;  /* 0x0000000000007919 */ /* 0x000e620000008800 */
[----:B------:R-:W-:Y:S01]  /*70c0*/  IMAD.U32 R2, RZ, RZ, UR50 ;  /* 0x00000032ff027e24 */ /* 0x000fe2000f8e00ff */
[----:B------:R-:W-:Y:S04]  /*70d0*/  UIADD3 UR4, UPT, UPT, UR50, 0x1, URZ ;  /* 0x0000000132047890 */ /* 0x000fe8000fffe0ff */
[----:B------:R-:W-:Y:S01]  /*70e0*/  @P1 LEA R2, R2, UR49, 0x3 ;  /* 0x0000003102021c11 */ /* 0x000fe2000f8e18ff */
[----:B------:R-:W-:Y:S04]  /*70f0*/  UISETP.NE.AND UP0, UPT, UR4, 0x3, UPT ;  /* 0x000000030400788c */ /* 0x000fe8000bf05270 */
[----:B------:R-:W-:Y:S01]  /*7100*/  @P1 VIADD R5, R2, 0x58 ;  /* 0x0000005802051836 */ /* 0x000fe20000000000 */
[----:B------:R-:W-:Y:S04]  /*7110*/  USEL UR50, UR4, URZ, UP0 ;  /* 0x000000ff04327287 */ /* 0x000fe80008000000 */
[----:B-1----:R-:W-:Y:S04]  /*7120*/  @P1 PRMT R0, R0, 0x654, R5 ;  /* 0x0000065400001816 */ /* 0x002fe80000000005 */
[----:B------:R1:W-:Y:S04]  /*7130*/  @P1 SYNCS.ARRIVE.TRANS64.RED.A1T0 RZ, [R0+URZ], RZ ;  /* 0x000000ff00ff19a7 */ /* 0x0003e800081004ff */
.L_x_116:
[----:B------:R-:W3:Y:S01]  /*7140*/  @P1 SYNCS.PHASECHK.TRANS64.TRYWAIT P0, [R3+URZ+0x40], R4 ;  /* 0x00004004030015a7 */ /* 0x000ee200080011ff */
[----:B------:R-:W-:Y:S01]  /*7150*/  BSSY B1, `(.L_x_117) ;  /* 0x0000015000017945 */ /* 0x000fe20003800000 */
[----:B---3--:R-:W-:Y:S03]  /*7160*/  @P1 SEL R78, RZ, 0x1, !P0 ;  /* 0x00000001ff4e1807 */ /* 0x008fe60004000000 */
[----:B------:R-:W-:Y:S05]  /*7170*/  @!P1 BRA `(.L_x_118) ;  /* 0x0000000000489947 */ /* 0x000fea0003800000 */
[----:B------:R-:W-:Y:S01]  /*7180*/  ISETP.NE.AND P1, PT, R80, RZ, PT ;  /* 0x000000ff5000720c */ /* 0x000fe20003f25270 */
[----:B------:R-:W-:Y:S01]  /*7190*/  BSSY B0, `(.L_x_119) ;  /* 0x000000a000007945 */ /* 0x000fe20003800000 */
[----:B------:R-:W-:Y:S11]  /*71a0*/  ISETP.NE.AND P0, PT, R78, RZ, PT ;  /* 0x000000ff4e00720c */ /* 0x000ff60003f05270 */
[----:B------:R-:W-:Y:S04]  /*71b0*/  @P1 IMAD R77, R77, 0x2000, R67 ;  /* 0x000020004d4d1824 */ /* 0x000fe800078e0243 */
[----:B------:R-:W-:Y:S01]  /*71c0*/  @P1 IMAD.IADD R5, R74, 0x1, R77 ;  /* 0x000000014a051824 */ /* 0x000fe200078e024d */
[----:B------:R-:W-:Y:S03]  /*71d0*/  @P1 IADD3 R2, PT, PT, R73, R77, RZ ;  /* 0x0000004d49021210 */ /* 0x000fe60007ffe0ff */
[----:B-1----:R-:W-:Y:S01]  /*71e0*/  @P1 IMAD.IADD R0, R66, 0x1, R5 ;  /* 0x0000000142001824 */ /* 0x002fe200078e0205 */
[----:B------:R-:W-:Y:S06]  /*71f0*/  @P0 BRA `(.L_x_120) ;  /* 0x00000000000c0947 */ /* 0x000fec0003800000 */
[----:B------:R-:W-:Y:S04]  /*7200*/  SHF.L.U32 R4, R79, 0x1f, RZ ;  /* 0x0000001f4f047819 */ /* 0x000fe800000006ff */
[----:B------:R-:W1:Y:S02]  /*7210*/  SYNCS.PHASECHK.TRANS64.TRYWAIT P0, [R3+URZ+0x40], R4 ;  /* 0x00004004030075a7 */ /* 0x000e6400080011ff */
[----:B-1----:R-:W-:Y:S05]  /*7220*/  @!P0 BRA `(.L_x_121) ;  /* 0x0000001400e08947 */ /* 0x002fea0003800000 */
.L_x_120:
[----:B------:R-:W-:Y:S05]  /*7230*/  BSYNC B0 ;  /* 0x0000000000007941 */ /* 0x000fea0003800000 */
.L_x_119:
[----:B------:R-:W-:Y:S11]  /*7240*/  ISETP.NE.AND P0, PT, R80, RZ, PT ;  /* 0x000000ff5000720c */ /* 0x000ff60003f05270 */
[----:B------:R-:W-:Y:S02]  /*7250*/  @!UPT UIADD3 URZ, UPT, UPT, URZ, URZ, URZ ;  /* 0x000000fffffff290 */ /* 0x000fe4000fffe0ff */
[----:B------:R3:W4:Y:S04]  /*7260*/  @P0 LDS.128 R48, [R77] ;  /* 0x000000004d300984 */ /* 0x0007280000000c00 */
[----:B------:R3:W1:Y:S04]  /*7270*/  @P0 LDS.128 R40, [R2+0x20] ;  /* 0x0000200002280984 */ /* 0x0006680000000c00 */
[----:B------:R3:W1:Y:S04]  /*7280*/  @P0 LDS.128 R44, [R5+0x10] ;  /* 0x00001000052c0984 */ /* 0x0006680000000c00 */
[----:B------:R3:W1:Y:S02]  /*7290*/  @P0 LDS.128 R36, [R0+0x10] ;  /* 0x0000100000240984 */ /* 0x0006640000000c00 */
.L_x_118:
[----:B------:R-:W-:Y:S05]  /*72a0*/  BSYNC B1 ;  /* 0x0000000000017941 */ /* 0x000fea0003800000 */
.L_x_117:
[----:B-1-3--:R-:W-:Y:S05]  /*72b0*/  VIADD R0, R25, 0x10 ;  /* 0x0000001019007836 */ /* 0x00afea0000000000 */
[----:B------:R-:W-:Y:S04]  /*72c0*/  SHF.R.U32.HI R0, RZ, 0x15, R0 ;  /* 0x00000015ff007819 */ /* 0x000fe80000011600 */
[----:B------:R-:W-:Y:S11]  /*72d0*/  LOP3.LUT P0, RZ, R0, 0x3, R57, 0x48, !PT ;  /* 0x0000000300ff7812 */ /* 0x000ff60007804839 */
[----:B------:R-:W-:Y:S02]  /*72e0*/  @!UPT UIADD3 URZ, UPT, UPT, URZ, URZ, URZ ;  /* 0x000000fffffff290 */ /* 0x000fe4000fffe0ff */
[----:B------:R-:W-:Y:S05]  /*72f0*/  @!P0 BRA `(.L_x_122) ;  /* 0x0000000000408947 */ /* 0x000fea0003800000 */
[----:B------:R-:W1:Y:S01]  /*7300*/  LDCU.64 UR8, c[0x4][0x70] ;  /* 0x01000e00ff0877ac */ /* 0x000e620008000a00 */
[----:B------:R-:W-:Y:S01]  /*7310*/  MOV R3, 0x0 ;  /* 0x0000000000037802 */ /* 0x000fe20000000f00 */
[----:B------:R-:W-:Y:S02]  /*7320*/  HFMA2 R12, -RZ, RZ, 0, 5.9604644775390625e-08 ;  /* 0x00000001ff0c7431 */ /* 0x000fe400000001ff */
[----:B------:R-:W-:Y:S02]  /*7330*/  IMAD.MOV.U32 R8, RZ, RZ, 0x192 ;  /* 0x00000192ff087424 */ /* 0x000fe400078e00ff */
[----:B------:R-:W-:Y:S01]  /*7340*/  IMAD.MOV.U32 R13, RZ, RZ, RZ ;  /* 0x000000ffff0d7224 */ /* 0x000fe200078e00ff */
[----:B------:R-:W3:Y:S01]  /*7350*/  LDCU.64 UR6, c[0x4][0x78] ;  /* 0x01000f00ff0677ac */ /* 0x000ee20008000a00 */
[----:B------:R-:W2:Y:S01]  /*7360*/  LDC.64 R2, c[0x4][R3] ;  /* 0x0100000003027b82 */ /* 0x000ea20000000a00 */
[----:B------:R-:W5:Y:S01]  /*7370*/  LDCU.64 UR4, c[0x4][0x10] ;  /* 0x01000200ff0477ac */ /* 0x000f620008000a00 */
[----:B-1----:R-:W-:Y:S01]  /*7380*/  MOV R5, UR9 ;  /* 0x0000000900057c02 */ /* 0x002fe20008000f00 */
[----:B------:R-:W-:Y:S01]  /*7390*/  IMAD.U32 R4, RZ, RZ, UR8 ;  /* 0x00000008ff047e24 */ /* 0x000fe2000f8e00ff */
[----:B---3--:R-:W-:Y:S01]  /*73a0*/  MOV R7, UR7 ;  /* 0x0000000700077c02 */ /* 0x008fe20008000f00 */
[----:B------:R-:W-:Y:S01]  /*73b0*/  IMAD.U32 R6, RZ, RZ, UR6 ;  /* 0x00000006ff067e24 */ /* 0x000fe2000f8e00ff */
[----:B-----5:R-:W-:Y:S01]  /*73c0*/  MOV R11, UR5 ;  /* 0x00000005000b7c02 */ /* 0x020fe20008000f00 */
[----:B------:R-:W-:Y:S02]  /*73d0*/  IMAD.U32 R10, RZ, RZ, UR4 ;  /* 0x00000004ff0a7e24 */ /* 0x000fe4000f8e00ff */
[----:B------:R-:W-:Y:S07]  /*73e0*/  LEPC R20, `(.L_x_122) ;  /* 0x000000001014794e */ /* 0x000fee0000000000 */
[----:B--2-4-:R-:W-:Y:S05]  /*73f0*/  CALL.ABS.NOINC R2 ;  /* 0x0000000002007343 */ /* 0x014fea0003c00000 */
.L_x_122:
[----:B------:R-:W-:Y:S01]  /*7400*/  ISETP.NE.AND P0, PT, R68, RZ, PT ;  /* 0x000000ff4400720c */ /* 0x000fe20003f05270 */
[----:B------:R-:W-:Y:S05]  /*7410*/  WARPSYNC.ALL ;  /* 0x0000000000007948 */ /* 0x000fea0003800000 */
[----:B------:R-:W-:Y:S01]  /*7420*/  R2UR UR4, R25 ;  /* 0x00000000190472ca */ /* 0x000fe200000e0000 */
[----:B------:R-:W-:Y:S01]  /*7430*/  USHF.L.U32 UR6, UR47, 0xd, URZ ;  /* 0x0000000d2f067899 */ /* 0x000fe200080006ff */
[----:B----4-:R-:W-:Y:S01]  /*7440*/  LOP3.LUT R0, R48, 0xffffe000, RZ, 0xc0, !PT ;  /* 0xffffe00030007812 */ /* 0x010fe200078ec0ff */
[----:B------:R-:W-:Y:S01]  /*7450*/  BSSY.RECONVERGENT B0, `(.L_x_123) ;  /* 0x0000064000007945 */ /* 0x000fe20003800200 */
[----:B------:R-:W-:Y:S02]  /*7460*/  LOP3.LUT R2, R49, 0xffffe000, RZ, 0xc0, !PT ;  /* 0xffffe00031027812 */ /* 0x000fe400078ec0ff */
[----:B------:R-:W-:Y:S01]  /*7470*/  LOP3.LUT R3, R50, 0xffffe000, RZ, 0xc0, !PT ;  /* 0xffffe00032037812 */ /* 0x000fe200078ec0ff */
[----:B------:R-:W-:Y:S01]  /*7480*/  VIADD R76, R67, UR6 ;  /* 0x00000006434c7c36 */ /* 0x000fe20008000000 */
[----:B------:R-:W-:Y:S02]  /*7490*/  LOP3.LUT R20, R51, 0xffffe000, RZ, 0xc0, !PT ;  /* 0xffffe00033147812 */ /* 0x000fe400078ec0ff */
[----:B------:R-:W-:Y:S01]  /*74a0*/  LOP3.LUT R21, R44, 0xffffe000, RZ, 0xc0, !PT ;  /* 0xffffe0002c157812 */ /* 0x000fe200078ec0ff */
[----:B------:R-:W-:Y:S01]  /*74b0*/  IMAD.IADD R73, R73, 0x1, R76 ;  /* 0x0000000149497824 */ /* 0x000fe200078e024c */
[----:B------:R-:W-:Y:S01]  /*74c0*/  LOP3.LUT R26, R45, 0xffffe000, RZ, 0xc0, !PT ;  /* 0xffffe0002d1a7812 */ /* 0x000fe200078ec0ff */
[----:B------:R-:W1:Y:S01]  /*74d0*/  LDTM.x16 R4, tmem[UR4+0x10] ;  /* 0x00001004000479ee */ /* 0x000e620008240000 */
[----:B------:R-:W-:Y:S01]  /*74e0*/  LOP3.LUT R29, R46, 0xffffe000, RZ, 0xc0, !PT ;  /* 0xffffe0002e1d7812 */ /* 0x000fe200078ec0ff */
[----:B------:R-:W-:Y:S01]  /*74f0*/  NOP ;  /* 0x0000000000007918 */ /* 0x000fe20000000000 */
[----:B------:R-:W-:Y:S02]  /*7500*/  IADD3 R72, PT, PT, R72, 0xc0, RZ ;  /* 0x000000c048487810 */ /* 0x000fe40007ffe0ff */
[----:B------:R-:W-:Y:S02]  /*7510*/  LOP3.LUT R28, R47, 0xffffe000, RZ, 0xc0, !PT ;  /* 0xffffe0002f1c7812 */ /* 0x000fe400078ec0ff */
[----:B--2---:R-:W-:Y:S02]  /*7520*/  IADD3 R75, PT, PT, R74, R76, RZ ;  /* 0x0000004c4a4b7210 */ /* 0x004fe40007ffe0ff */
[----:B------:R-:W-:Y:S02]  /*7530*/  LOP3.LUT R74, R72, 0xfefffff8, RZ, 0xc0, !PT ;  /* 0xfefffff8484a7812 */ /* 0x000fe400078ec0ff */
[----:B------:R-:W-:Y:S01]  /*7540*/  LOP3.LUT R31, R40, 0xffffe000, RZ, 0xc0, !PT ;  /* 0xffffe000281f7812 */ /* 0x000fe200078ec0ff */
[----:B------:R-:W-:Y:S01]  /*7550*/  IMAD.IADD R72, R66, 0x1, R75 ;  /* 0x0000000142487824 */ /* 0x000fe200078e024b */
[----:B------:R-:W-:Y:S01]  /*7560*/  LOP3.LUT R30, R41, 0xffffe000, RZ, 0xc0, !PT ;  /* 0xffffe000291e7812 */ /* 0x000fe200078ec0ff */
[----:B-1----:R1:W-:Y:S01]  /*7570*/  SYNCS.ARRIVE.TRANS64.RED.A1T0 RZ, [R74+URZ], RZ ;  /* 0x000000ff4aff79a7 */ /* 0x0023e200081004ff */
[----:B------:R-:W-:Y:S02]  /*7580*/  LOP3.LUT R33, R42, 0xffffe000, RZ, 0xc0, !PT ;  /* 0xffffe0002a217812 */ /* 0x000fe400078ec0ff */
[----:B------:R-:W-:Y:S02]  /*7590*/  LOP3.LUT R32, R43, 0xffffe000, RZ, 0xc0, !PT ;  /* 0xffffe0002b207812 */ /* 0x000fe400078ec0ff */
[----:B------:R-:W-:Y:S02]  /*75a0*/  LOP3.LUT R35, R36, 0xffffe000, RZ, 0xc0, !PT ;  /* 0xffffe00024237812 */ /* 0x000fe400078ec0ff */
[----:B------:R-:W-:Y:S02]  /*75b0*/  LOP3.LUT R34, R37, 0xffffe000, RZ, 0xc0, !PT ;  /* 0xffffe00025227812 */ /* 0x000fe400078ec0ff */
[----:B------:R-:W-:Y:S01]  /*75c0*/  LOP3.LUT R37, R38, 0xffffe000, RZ, 0xc0, !PT ;  /* 0xffffe00026257812 */ /* 0x000fe200078ec0ff */
[C---:B------:R-:W-:Y:S01]  /*75d0*/  FMUL R4, R24.reuse, R4 ;  /* 0x0000000418047220 */ /* 0x040fe20000400000 */
[C---:B------:R-:W-:Y:S01]  /*75e0*/  FMUL R5, R24.reuse, R5 ;  /* 0x0000000518057220 */ /* 0x040fe20000400000 */
[C---:B------:R-:W-:Y:S01]  /*75f0*/  FMUL R6, R24.reuse, R6 ;  /* 0x0000000618067220 */ /* 0x040fe20000400000 */
[C---:B------:R-:W-:Y:S01]  /*7600*/  FMUL R7, R24.reuse, R7 ;  /* 0x0000000718077220 */ /* 0x040fe20000400000 */
[C---:B------:R-:W-:Y:S01]  /*7610*/  FFMA R4, R27.reuse, R0, R4 ;  /* 0x000000001b047223 */ /* 0x040fe20000000004 */
[C---:B------:R-:W-:Y:S01]  /*7620*/  FFMA R5, R27.reuse, R2, R5 ;  /* 0x000000021b057223 */ /* 0x040fe20000000005 */
[C---:B------:R-:W-:Y:S01]  /*7630*/  FFMA R6, R27.reuse, R3, R6 ;  /* 0x000000031b067223 */ /* 0x040fe20000000006 */
[C---:B------:R-:W-:Y:S01]  /*7640*/  FFMA R7, R27.reuse, R20, R7 ;  /* 0x000000141b077223 */ /* 0x040fe20000000007 */
[C---:B------:R-:W-:Y:S01]  /*7650*/  FMUL R8, R24.reuse, R8 ;  /* 0x0000000818087220 */ /* 0x040fe20000400000 */
[C---:B------:R-:W-:Y:S01]  /*7660*/  FMUL R9, R24.reuse, R9 ;  /* 0x0000000918097220 */ /* 0x040fe20000400000 */
[C---:B------:R-:W-:Y:S01]  /*7670*/  FMUL R10, R24.reuse, R10 ;  /* 0x0000000a180a7220 */ /* 0x040fe20000400000 */
[C---:B------:R-:W-:Y:S01]  /*7680*/  FMUL R11, R24.reuse, R11 ;  /* 0x0000000b180b7220 */ /* 0x040fe20000400000 */
[----:B------:R-:W-:Y:S01]  /*7690*/  F2FP.TF32.F32.PACK_B R4, R4 ;  /* 0x00000004ff04723e */ /* 0x000fe200024050ff */
[C---:B------:R-:W-:Y:S01]  /*76a0*/  FFMA R8, R27.reuse, R21, R8 ;  /* 0x000000151b087223 */ /* 0x040fe20000000008 */
[----:B------:R-:W-:Y:S01]  /*76b0*/  F2FP.TF32.F32.PACK_B R5, R5 ;  /* 0x00000005ff05723e */ /* 0x000fe200024050ff */
[C---:B------:R-:W-:Y:S01]  /*76c0*/  FFMA R9, R27.reuse, R26, R9 ;  /* 0x0000001a1b097223 */ /* 0x040fe20000000009 */
[----:B------:R-:W-:Y:S01]  /*76d0*/  F2FP.TF32.F32.PACK_B R6, R6 ;  /* 0x00000006ff06723e */ /* 0x000fe200024050ff */
[C---:B------:R-:W-:Y:S01]  /*76e0*/  FFMA R10, R27.reuse, R29, R10 ;  /* 0x0000001d1b0a7223 */ /* 0x040fe2000000000a */
[----:B------:R-:W-:Y:S01]  /*76f0*/  F2FP.TF32.F32.PACK_B R7, R7 ;  /* 0x00000007ff07723e */ /* 0x000fe200024050ff */
[C---:B------:R-:W-:Y:S01]  /*7700*/  FFMA R11, R27.reuse, R28, R11 ;  /* 0x0000001c1b0b7223 */ /* 0x040fe2000000000b */
[C---:B------:R-:W-:Y:S01]  /*7710*/  FMUL R12, R24.reuse, R12 ;  /* 0x0000000c180c7220 */ /* 0x040fe20000400000 */
[----:B------:R-:W-:Y:S01]  /*7720*/  F2FP.TF32.F32.PACK_B R8, R8 ;  /* 0x00000008ff08723e */ /* 0x000fe200024050ff */
[C---:B------:R-:W-:Y:S01]  /*7730*/  FMUL R13, R24.reuse, R13 ;  /* 0x0000000d180d7220 */ /* 0x040fe20000400000 */
[----:B------:R1:W-:Y:S01]  /*7740*/  STS.128 [R67+UR6], R4 ;  /* 0x0000000443007988 */ /* 0x0003e20008000c06 */
        /* <DEDUP_REMOVED lines=8> */
[----:B------:R-:W-:Y:S01]  /*77d0*/  FFMA R15, R27, R32, R15 ;  /* 0x000000201b0f7223 */ /* 0x000fe2000000000f */
[C---:B------:R-:W-:Y:S01]  /*77e0*/  FMUL R16, R24.reuse, R16 ;  /* 0x0000001018107220 */ /* 0x040fe20000400000 */
[----:B------:R-:W-:Y:S01]  /*77f0*/  F2FP.TF32.F32.PACK_B R12, R12 ;  /* 0x0000000cff0c723e */ /* 0x000fe200024050ff */
[----:B------:R1:W-:Y:S01]  /*7800*/  STS.128 [R75+0x10], R8 ;  /* 0x000010084b007388 */ /* 0x0003e20000000c00 */
[C---:B------:R-:W-:Y:S01]  /*7810*/  FMUL R17, R24.reuse, R17 ;  /* 0x0000001118117220 */ /* 0x040fe20000400000 */
[----:B------:R-:W-:Y:S01]  /*7820*/  LOP3.LUT R36, R39, 0xffffe000, RZ, 0xc0, !PT ;  /* 0xffffe00027247812 */ /* 0x000fe200078ec0ff */
[C---:B------:R-:W-:Y:S01]  /*7830*/  FMUL R18, R24.reuse, R18 ;  /* 0x0000001218127220 */ /* 0x040fe20000400000 */
[----:B------:R-:W-:Y:S01]  /*7840*/  FMUL R19, R24, R19 ;  /* 0x0000001318137220 */ /* 0x000fe20000400000 */
[----:B------:R-:W-:Y:S01]  /*7850*/  F2FP.TF32.F32.PACK_B R13, R13 ;  /* 0x0000000dff0d723e */ /* 0x000fe200024050ff */
[C---:B------:R-:W-:Y:S01]  /*7860*/  FFMA R16, R27.reuse, R35, R16 ;  /* 0x000000231b107223 */ /* 0x040fe20000000010 */
[----:B------:R-:W-:Y:S01]  /*7870*/  F2FP.TF32.F32.PACK_B R14, R14 ;  /* 0x0000000eff0e723e */ /* 0x000fe200024050ff */
[C---:B------:R-:W-:Y:S01]  /*7880*/  FFMA R17, R27.reuse, R34, R17 ;  /* 0x000000221b117223 */ /* 0x040fe20000000011 */
[----:B------:R-:W-:Y:S01]  /*7890*/  F2FP.TF32.F32.PACK_B R15, R15 ;  /* 0x0000000fff0f723e */ /* 0x000fe200024050ff */
[C---:B------:R-:W-:Y:S01]  /*78a0*/  FFMA R18, R27.reuse, R37, R18 ;  /* 0x000000251b127223 */ /* 0x040fe20000000012 */
[----:B------:R-:W-:Y:S01]  /*78b0*/  FFMA R19, R27, R36, R19 ;  /* 0x000000241b137223 */ /* 0x000fe20000000013 */
[----:B------:R-:W-:Y:S02]  /*78c0*/  F2FP.TF32.F32.PACK_B R16, R16 ;  /* 0x00000010ff10723e */ /* 0x000fe400024050ff */
[----:B------:R1:W-:Y:S01]  /*78d0*/  STS.128 [R73+0x20], R12 ;  /* 0x0000200c49007388 */ /* 0x0003e20000000c00 */
[----:B------:R-:W-:Y:S02]  /*78e0*/  F2FP.TF32.F32.PACK_B R17, R17 ;  /* 0x00000011ff11723e */ /* 0x000fe400024050ff */
        /* <DEDUP_REMOVED lines=8> */
[----:B--2---:R-:W2:Y:S02]  /*7970*/  FENCE.VIEW.ASYNC.S ;  /* 0x00000000000073c6 */ /* 0x004ea40000000000 */
[----:B--2---:R-:W-:Y:S06]  /*7980*/  BAR.SYNC.DEFER_BLOCKING 0x1, 0x80 ;  /* 0x0042000000007b1d */ /* 0x004fec0000010000 */
[----:B------:R-:W-:Y:S05]  /*7990*/  @P0 BRA `(.L_x_124) ;  /* 0x00000000003c0947 */ /* 0x000fea0003800000 */
[----:B------:R-:W2:Y:S01]  /*79a0*/  LDCU.64 UR10, c[0x0][0x348] ;  /* 0x00006900ff0a77ac */ /* 0x000ea20008000a00 */
[----:B------:R-:W-:Y:S02]  /*79b0*/  UIADD3 UR5, UPT, UPT, UR49, UR6, URZ ;  /* 0x0000000631057290 */ /* 0x000fe4000fffe0ff */
[----:B------:R-:W-:Y:S02]  /*79c0*/  UIADD3 UR13, UPT, UPT, UR45, 0x10, URZ ;  /* 0x000000102d0d7890 */ /* 0x000fe4000fffe0ff */
[----:B------:R-:W-:Y:S02]  /*79d0*/  UIADD3 UR12, UPT, UPT, UR5, 0x200, URZ ;  /* 0x00000200050c7890 */ /* 0x000fe4000fffe0ff */
[----:B------:R-:W-:Y:S01]  /*79e0*/  UIADD3 UR8, UPT, UPT, UR5, 0x1200, URZ ;  /* 0x0000120005087890 */ /* 0x000fe2000fffe0ff */
[----:B------:R-:W-:Y:S01]  /*79f0*/  UMOV UR14, UR46 ;  /* 0x0000002e000e7c82 */ /* 0x000fe20008000000 */
[----:B------:R-:W-:Y:S01]  /*7a00*/  UMOV UR15, UR36 ;  /* 0x00000024000f7c82 */ /* 0x000fe20008000000 */
[----:B------:R-:W-:Y:S02]  /*7a10*/  UIADD3 UR9, UPT, UPT, UR45, 0x30, URZ ;  /* 0x000000302d097890 */ /* 0x000fe4000fffe0ff */
[----:B--2---:R-:W-:Y:S03]  /*7a20*/  UIADD3 UR4, UP0, UPT, UR10, 0x680, URZ ;  /* 0x000006800a047890 */ /* 0x004fe6000ff1e0ff */
[----:B------:R-:W-:Y:S01]  /*7a30*/  UMOV UR10, UR46 ;  /* 0x0000002e000a7c82 */ /* 0x000fe20008000000 */
[----:B------:R-:W-:Y:S03]  /*7a40*/  UIADD3.X UR5, UPT, UPT, URZ, UR11, URZ, UP0, !UPT ;  /* 0x0000000bff057290 */ /* 0x000fe600087fe4ff */
[----:B------:R-:W-:Y:S06]  /*7a50*/  UMOV UR11, UR36 ;  /* 0x00000024000b7c82 */ /* 0x000fec0008000000 */
[----:B------:R2:W-:Y:S01]  /*7a60*/  UTMASTG.3D [UR12], [UR4] ;  /* 0x0000000c040073b5 */ /* 0x0005e20008010000 */
[----:B------:R2:W-:Y:S02]  /*7a70*/  UTMASTG.3D [UR8], [UR4] ;  /* 0x00000008040073b5 */ /* 0x0005e40008010000 */
[----:B--2---:R0:W-:Y:S02]  /*7a80*/  UTMACMDFLUSH ;  /* 0x00000000000079b7 */ /* 0x0041e40000000000 */
.L_x_124:
[----:B------:R-:W-:Y:S05]  /*7a90*/  BSYNC.RECONVERGENT B0 ;  /* 0x0000000000007941 */ /* 0x000fea0003800200 */
.L_x_123:
[----:B------:R-:W-:Y:S01]  /*7aa0*/  UIADD3 UR4, UPT, UPT, UR47, 0x1, URZ ;  /* 0x000000012f047890 */ /* 0x000fe2000fffe0ff */
[----:B------:R-:W-:Y:S03]  /*7ab0*/  BSSY.RECONVERGENT B0, `(.L_x_125) ;  /* 0x0000008000007945 */ /* 0x000fe60003800200 */
[----:B------:R-:W-:Y:S04]  /*7ac0*/  UISETP.NE.AND UP0, UPT, UR4, 0x3, UPT ;  /* 0x000000030400788c */ /* 0x000fe8000bf05270 */
[----:B------:R-:W-:Y:S02]  /*7ad0*/  UISETP.EQ.XOR UP1, UPT, UR44, 0x3, !UP0 ;  /* 0x000000032c00788c */ /* 0x000fe4000c722a70 */
[----:B------:R-:W-:Y:S02]  /*7ae0*/  USEL UR48, UR4, URZ, UP0 ;  /* 0x000000ff04307287 */ /* 0x000fe40008000000 */
[----:B------:R-:W-:Y:S04]  /*7af0*/  USEL UR5, URZ, 0x1, !UP1 ;  /* 0x00000001ff057887 */ /* 0x000fe8000c800000 */
[----:B------:R-:W-:Y:S01]  /*7b00*/  ULOP3.LUT UR52, UR52, UR5, URZ, 0x3c, !UPT ;  /* 0x0000000534347292 */ /* 0x000fe2000f8e3cff */
[----:B------:R-:W-:Y:S11]  /*7b10*/  @P0 BRA `(.L_x_126) ;  /* 0x0000000000040947 */ /* 0x000ff60003800000 */
[----:B------:R-:W-:Y:S04]  /*7b20*/  DEPBAR.LE SB0, 0x1 ;  /* 0x000080400000791a */ /* 0x000fe80000000000 */
.L_x_126:
[----:B------:R-:W-:Y:S05]  /*7b30*/  BSYNC.RECONVERGENT B0 ;  /* 0x0000000000007941 */ /* 0x000fea0003800200 */
.L_x_125:
[----:B------:R-:W-:Y:S01]  /*7b40*/  BAR.SYNC.DEFER_BLOCKING 0x1, 0x80 ;  /* 0x0042000000007b1d */ /* 0x000fe20000010000 */
[----:B------:R-:W-:Y:S01]  /*7b50*/  UISETP.NE.AND UP0, UPT, UR51, -0x2, UPT ;  /* 0xfffffffe3300788c */ /* 0x000fe2000bf05270 */
[----:B------:R-:W-:Y:S08]  /*7b60*/  IADD3 R0, PT, PT, R22, 0x1, RZ ;  /* 0x0000000116007810 */ /* 0x000ff00007ffe0ff */
[----:B------:R-:W-:Y:S05]  /*7b70*/  BRA.U !UP0, `(.L_x_127) ;  /* 0x0000000108287547 */ /* 0x000fea000b800000 */
[----:B------:R-:W2:Y:S01]  /*7b80*/  S2R R2, SR_CgaCtaId ;  /* 0x0000000000027919 */ /* 0x000ea20000008800 */
[----:B------:R-:W-:Y:S01]  /*7b90*/  ISETP.NE.AND P0, PT, R71, RZ, PT ;  /* 0x000000ff4700720c */ /* 0x000fe20003f05270 */
[----:B------:R-:W-:Y:S01]  /*7ba0*/  IMAD.U32 R3, RZ, RZ, UR50 ;  /* 0x00000032ff037e24 */ /* 0x000fe2000f8e00ff */
[----:B------:R-:W-:Y:S04]  /*7bb0*/  UIADD3 UR4, UPT, UPT, UR50, 0x1, URZ ;  /* 0x0000000132047890 */ /* 0x000fe8000fffe0ff */
[----:B------:R-:W-:Y:S04]  /*7bc0*/  UISETP.NE.AND UP0, UPT, UR4, 0x3, UPT ;  /* 0x000000030400788c */ /* 0x000fe8000bf05270 */
[----:B------:R-:W-:Y:S03]  /*7bd0*/  USEL UR50, UR4, URZ, UP0 ;  /* 0x000000ff04327287 */ /* 0x000fe60008000000 */
[----:B------:R-:W-:Y:S05]  /*7be0*/  @P0 LEA R3, R3, UR49, 0x3 ;  /* 0x0000003103030c11 */ /* 0x000fea000f8e18ff */
[----:B------:R-:W-:Y:S05]  /*7bf0*/  @P0 VIADD R3, R3, 0x58 ;  /* 0x0000005803030836 */ /* 0x000fea0000000000 */
[----:B--2---:R-:W-:Y:S04]  /*7c00*/  @P0 PRMT R2, R2, 0x654, R3 ;  /* 0x0000065402020816 */ /* 0x004fe80000000003 */
[----:B------:R2:W-:Y:S03]  /*7c10*/  @P0 SYNCS.ARRIVE.TRANS64.RED.A1T0 RZ, [R2+URZ], RZ ;  /* 0x000000ff02ff09a7 */ /* 0x0005e600081004ff */
.L_x_127:
[----:B------:R-:W-:Y:S01]  /*7c20*/  R2UR UR4, R58 ;  /* 0x000000003a0472ca */ /* 0x000fe200000e0000 */
[----:B------:R-:W-:Y:S01]  /*7c30*/  UISETP.NE.AND UP0, UPT, UR62, URZ, UPT ;  /* 0x000000ff3e00728c */ /* 0x000fe2000bf05270 */
[----:B------:R-:W-:Y:S01]  /*7c40*/  ISETP.NE.AND P0, PT, R61, 0x2, PT ;  /* 0x000000023d00780c */ /* 0x000fe20003f05270 */
[----:B------:R-:W-:Y:S01]  /*7c50*/  UIADD3 UR25, UPT, UPT, UR37, UR63, URZ ;  /* 0x0000003f25197290 */ /* 0x000fe2000fffe0ff */
[----:B------:R-:W-:Y:S01]  /*7c60*/  ISETP.NE.AND P1, PT, R0, 0x4, PT ;  /* 0x000000040000780c */ /* 0x000fe20003f25270 */
[----:B------:R-:W-:Y:S01]  /*7c70*/  UIADD3 UR51, UPT, UPT, UR51, 0x2, URZ ;  /* 0x0000000233337890 */ /* 0x000fe2000fffe0ff */
[----:B------:R-:W-:Y:S01]  /*7c80*/  SEL R3, RZ, 0x1, P0 ;  /* 0x00000001ff037807 */ /* 0x000fe20000000000 */
[----:B------:R-:W-:Y:S01]  /*7c90*/  UMOV UR36, UR61 ;  /* 0x0000003d00247c82 */ /* 0x000fe20008000000 */
[----:B--2---:R-:W-:Y:S02]  /*7ca0*/  SEL R2, RZ, 0x1, P1 ;  /* 0x00000001ff027807 */ /* 0x004fe40000800000 */
[----:B------:R-:W-:Y:S02]  /*7cb0*/  LOP3.LUT R64, R64, R3, RZ, 0x3c, !PT ;  /* 0x0000000340407212 */ /* 0x000fe400078e3cff */
[----:B------:R-:W-:Y:S01]  /*7cc0*/  LOP3.LUT R65, R65, R2, RZ, 0x3c, !PT ;  /* 0x0000000241417212 */ /* 0x000fe200078e3cff */
[----:B------:R-:W-:Y:S01]  /*7cd0*/  UIADD3 UR20, UPT, UPT, UR38, UR4, URZ ;  /* 0x0000000426147290 */ /* 0x000fe2000fffe0ff */
[----:B------:R-:W-:Y:S02]  /*7ce0*/  SEL R61, R61, RZ, P0 ;  /* 0x000000ff3d3d7207 */ /* 0x000fe40000000000 */
[----:B------:R-:W-:Y:S01]  /*7cf0*/  SEL R22, R0, RZ, P1 ;  /* 0x000000ff00167207 */ /* 0x000fe20000800000 */
[----:B------:R-:W-:Y:S08]  /*7d00*/  BRA.U UP0, `(.L_x_128) ;  /* 0xffffffd900e47547 */ /* 0x000ff0000b83ffff */
[----:B------:R-:W-:-:S13]  /*7d10*/  R2UR UR4, R59 ;  /* 0x000000003b0472ca */ /* 0x000fda00000e0000 */
[----:B------:R-:W-:-:S09]  /*7d20*/  UISETP.NE.AND UP0, UPT, UR4, URZ, UPT ;  /* 0x000000ff0400728c */ /* 0x000fd2000bf05270 */
[----:B------:R-:W-:Y:S05]  /*7d30*/  BRA.U !UP0, `(.L_x_129) ;  /* 0x0000000108487547 */ /* 0x000fea000b800000 */
[----:B------:R-:W2:Y:S02]  /*7d40*/  LDCU.64 UR4, c[0x0][0x890] ;  /* 0x00011200ff0477ac */ /* 0x000ea40008000a00 */
[----:B--2---:R-:W-:-:S04]  /*7d50*/  UISETP.NE.U32.AND UP0, UPT, UR4, URZ, UPT ;  /* 0x000000ff0400728c */ /* 0x004fc8000bf05070 */
[----:B------:R-:W-:-:S09]  /*7d60*/  UISETP.NE.AND.EX UP0, UPT, UR5, URZ, UPT, UP0 ;  /* 0x000000ff0500728c */ /* 0x000fd2000bf05300 */
[----:B------:R-:W-:Y:S05]  /*7d70*/  BRA.U UP0, `(.L_x_130) ;  /* 0x00000001000c7547 */ /* 0x000fea000b800000 */
[----:B------:R-:W-:-:S13]  /*7d80*/  FSETP.NEU.AND P0, PT, R27, RZ, PT ;  /* 0x000000ff1b00720b */ /* 0x000fda0003f0d000 */
[----:B------:R-:W-:Y:S05]  /*7d90*/  @!P0 EXIT ;  /* 0x000000000000894d */ /* 0x000fea0003800000 */
[----:B------:R-:W-:Y:S05]  /*7da0*/  BRA `(.L_x_129) ;  /* 0x00000000002c7947 */ /* 0x000fea0003800000 */
.L_x_130:
[----:B------:R-:W-:Y:S01]  /*7db0*/  ISETP.NE.AND P0, PT, R60, RZ, PT ;  /* 0x000000ff3c00720c */ /* 0x000fe20003f05270 */
[----:B------:R-:W-:-:S12]  /*7dc0*/  BSSY.RECONVERGENT B0, `(.L_x_129) ;  /* 0x0000009000007945 */ /* 0x000fd80003800200 */
[----:B------:R-:W-:Y:S05]  /*7dd0*/  @P0 BRA `(.L_x_131) ;  /* 0x0000000000140947 */ /* 0x000fea0003800000 */
[----:B------:R-:W2:Y:S02]  /*7de0*/  LDCU.64 UR4, c[0x0][0x888] ;  /* 0x00011100ff0477ac */ /* 0x000ea40008000a00 */
[----:B--2---:R-:W-:-:S04]  /*7df0*/  ISETP.NE.U32.AND P0, PT, RZ, UR4, PT ;  /* 0x00000004ff007c0c */ /* 0x004fc8000bf05070 */
[----:B------:R-:W-:-:S13]  /*7e00*/  ISETP.NE.AND.EX P0, PT, RZ, UR5, PT, P0 ;  /* 0x00000005ff007c0c */ /* 0x000fda000bf05300 */
[----:B------:R-:W-:Y:S05]  /*7e10*/  @!P0 EXIT ;  /* 0x000000000000894d */ /* 0x000fea0003800000 */
[----:B------:R-:W-:Y:S05]  /*7e20*/  BRA `(.L_x_132) ;  /* 0x0000000000087947 */ /* 0x000fea0003800000 */
.L_x_131:
[----:B------:R-:W-:-:S13]  /*7e30*/  FSETP.NEU.AND P0, PT, R27, RZ, PT ;  /* 0x000000ff1b00720b */ /* 0x000fda0003f0d000 */
[----:B------:R-:W-:Y:S05]  /*7e40*/  @!P0 EXIT ;  /* 0x000000000000894d */ /* 0x000fea0003800000 */
.L_x_132:
[----:B------:R-:W-:Y:S05]  /*7e50*/  BSYNC.RECONVERGENT B0 ;  /* 0x0000000000007941 */ /* 0x000fea0003800200 */
.L_x_129:
[----:B------:R-:W2:Y:S01]  /*7e60*/  S2UR UR5, SR_CgaCtaId ;  /* 0x00000000000579c3 */ /* 0x000ea20000008800 */
[----:B------:R-:W-:Y:S01]  /*7e70*/  ULEA UR4, UR50, UR49, 0x3 ;  /* 0x0000003132047291 */ /* 0x000fe2000f8e18ff */
[----:B------:R-:W-:-:S04]  /*7e80*/  DEPBAR.LE SB0, 0x0 ;  /* 0x000080000000791a */ /* 0x000fc80000000000 */
[----:B------:R-:W-:-:S04]  /*7e90*/  UIADD3 UR4, UPT, UPT, UR4, 0x58, URZ ;  /* 0x0000005804047890 */ /* 0x000fc8000fffe0ff */
[----:B--2---:R-:W-:-:S09]  /*7ea0*/  UPRMT UR4, UR5, 0x654, UR4 ;  /* 0x0000065405047896 */ /* 0x004fd20008000004 */
[----:B------:R-:W-:Y:S01]  /*7eb0*/  SYNCS.ARRIVE.TRANS64.RED.A1T0 RZ, [UR4], RZ ;  /* 0x000000ffffff79a7 */ /* 0x000fe20008100404 */
[----:B------:R-:W-:Y:S05]  /*7ec0*/  EXIT ;  /* 0x000000000000794d */ /* 0x000fea0003800000 */
.L_x_24:
[----:B-1----:R1:W3:Y:S02]  /*7ed0*/  SYNCS.PHASECHK.TRANS64.TRYWAIT P0, [R0+URZ+0xf0], R3 ;  /* 0x0000f003000075a7 */ /* 0x0022e400080011ff */
[----:B---3--:R-:W-:Y:S05]  /*7ee0*/  @!P0 NANOSLEEP.SYNCS 0x989680 ;  /* 0x009896800000895d */ /* 0x008fea0003900000 */
[----:B------:R-:W3:Y:S02]  /*7ef0*/  @!P0 SYNCS.PHASECHK.TRANS64 P0, [R0+URZ+0xf0], R3 ;  /* 0x0000f003000085a7 */ /* 0x000ee400080010ff */
[----:B---3--:R-:W-:Y:S05]  /*7f00*/  @!P0 BRA `(.L_x_24) ;  /* 0xfffffffc00f08947 */ /* 0x008fea000383ffff */
[----:B------:R-:W-:Y:S05]  /*7f10*/  BRA `(.L_x_133) ;  /* 0xffffff9800e87947 */ /* 0x000fea000383ffff */
.L_x_27:
[----:B-1----:R-:W-:-:S07]  /*7f20*/  MOV R0, UR33 ;  /* 0x0000002100007c02 */ /* 0x002fce0008000f00 */
.L_x_134:
[----:B-1----:R1:W3:Y:S02]  /*7f30*/  SYNCS.PHASECHK.TRANS64.TRYWAIT P0, [R0+URZ+0x20], R3 ;  /* 0x00002003000075a7 */ /* 0x0022e400080011ff */
[----:B---3--:R-:W-:Y:S05]  /*7f40*/  @!P0 NANOSLEEP.SYNCS 0x989680 ;  /* 0x009896800000895d */ /* 0x008fea0003900000 */
[----:B------:R-:W3:Y:S02]  /*7f50*/  @!P0 SYNCS.PHASECHK.TRANS64 P0, [R0+URZ+0x20], R3 ;  /* 0x00002003000085a7 */ /* 0x000ee400080010ff */
[----:B---3--:R-:W-:Y:S05]  /*7f60*/  @!P0 BRA `(.L_x_134) ;  /* 0xfffffffc00f08947 */ /* 0x008fea000383ffff */
[----:B------:R-:W-:Y:S05]  /*7f70*/  BRA `(.L_x_26) ;  /* 0xffffff9c00387947 */ /* 0x000fea000383ffff */
.L_x_34:
[----:B-1----:R-:W-:-:S07]  /*7f80*/  MOV R0, UR17 ;  /* 0x0000001100007c02 */ /* 0x002fce0008000f00 */
.L_x_135:
[----:B-1----:R1:W3:Y:S02]  /*7f90*/  SYNCS.PHASECHK.TRANS64.TRYWAIT P0, [R0+URZ+0x20], R3 ;  /* 0x00002003000075a7 */ /* 0x0022e400080011ff */
[----:B---3--:R-:W-:Y:S05]  /*7fa0*/  @!P0 NANOSLEEP.SYNCS 0x989680 ;  /* 0x009896800000895d */ /* 0x008fea0003900000 */
[----:B------:R-:W3:Y:S02]  /*7fb0*/  @!P0 SYNCS.PHASECHK.TRANS64 P0, [R0+URZ+0x20], R3 ;  /* 0x00002003000085a7 */ /* 0x000ee400080010ff */
[----:B---3--:R-:W-:Y:S05]  /*7fc0*/  @!P0 BRA `(.L_x_135) ;  /* 0xfffffffc00f08947 */ /* 0x008fea000383ffff */
[----:B------:R-:W-:Y:S05]  /*7fd0*/  BRA `(.L_x_33) ;  /* 0xffffff9c00fc7947 */ /* 0x000fea000383ffff */
.L_x_39:
[----:B-1----:R1:W3:Y:S02]  /*7fe0*/  SYNCS.PHASECHK.TRANS64.TRYWAIT P0, [R3+URZ+0x80], R0 ;  /* 0x00008000030075a7 */ /* 0x0022e400080011ff */
[----:B---3--:R-:W-:Y:S05]  /*7ff0*/  @!P0 NANOSLEEP.SYNCS 0x989680 ;  /* 0x009896800000895d */ /* 0x008fea0003900000 */
[----:B------:R-:W3:Y:S02]  /*8000*/  @!P0 SYNCS.PHASECHK.TRANS64 P0, [R3+URZ+0x80], R0 ;  /* 0x00008000030085a7 */ /* 0x000ee400080010ff */
[----:B---3--:R-:W-:Y:S05]  /*8010*/  @!P0 BRA `(.L_x_39) ;  /* 0xfffffffc00f08947 */ /* 0x008fea000383ffff */
[----:B------:R-:W-:Y:S05]  /*8020*/  BRA `(.L_x_136) ;  /* 0xffffffa000a07947 */ /* 0x000fea000383ffff */
.L_x_43:
[----:B-1----:R-:W-:-:S07]  /*8030*/  MOV R0, UR4 ;  /* 0x0000000400007c02 */ /* 0x002fce0008000f00 */
.L_x_137:
[----:B-1----:R1:W3:Y:S02]  /*8040*/  SYNCS.PHASECHK.TRANS64.TRYWAIT P0, [R0+URZ], R3 ;  /* 0x00000003000075a7 */ /* 0x0022e400080011ff */
[----:B---3--:R-:W-:Y:S05]  /*8050*/  @!P0 NANOSLEEP.SYNCS 0x989680 ;  /* 0x009896800000895d */ /* 0x008fea0003900000 */
[----:B------:R-:W3:Y:S02]  /*8060*/  @!P0 SYNCS.PHASECHK.TRANS64 P0, [R0+URZ], R3 ;  /* 0x00000003000085a7 */ /* 0x000ee400080010ff */
[----:B---3--:R-:W-:Y:S05]  /*8070*/  @!P0 BRA `(.L_x_137) ;  /* 0xfffffffc00f08947 */ /* 0x008fea000383ffff */
[----:B------:R-:W-:Y:S05]  /*8080*/  BRA `(.L_x_138) ;  /* 0xffffffa800487947 */ /* 0x000fea000383ffff */
.L_x_44:
[----:B------:R-:W-:-:S07]  /*8090*/  MOV R0, UR5 ;  /* 0x0000000500007c02 */ /* 0x000fce0008000f00 */
.L_x_139:
[----:B-1----:R1:W3:Y:S02]  /*80a0*/  SYNCS.PHASECHK.TRANS64.TRYWAIT P0, [R0+URZ], R3 ;  /* 0x00000003000075a7 */ /* 0x0022e400080011ff */
[----:B---3--:R-:W-:Y:S05]  /*80b0*/  @!P0 NANOSLEEP.SYNCS 0x989680 ;  /* 0x009896800000895d */ /* 0x008fea0003900000 */
[----:B------:R-:W3:Y:S02]  /*80c0*/  @!P0 SYNCS.PHASECHK.TRANS64 P0, [R0+URZ], R3 ;  /* 0x00000003000085a7 */ /* 0x000ee400080010ff */
[----:B---3--:R-:W-:Y:S05]  /*80d0*/  @!P0 BRA `(.L_x_139) ;  /* 0xfffffffc00f08947 */ /* 0x008fea000383ffff */
[----:B------:R-:W-:Y:S05]  /*80e0*/  BRA `(.L_x_140) ;  /* 0xffffffa800547947 */ /* 0x000fea000383ffff */
.L_x_45:
[----:B------:R-:W-:-:S07]  /*80f0*/  MOV R0, UR5 ;  /* 0x0000000500007c02 */ /* 0x000fce0008000f00 */
.L_x_141:
[----:B-1----:R1:W3:Y:S02]  /*8100*/  SYNCS.PHASECHK.TRANS64.TRYWAIT P0, [R0+URZ], R3 ;  /* 0x00000003000075a7 */ /* 0x0022e400080011ff */
[----:B---3--:R-:W-:Y:S05]  /*8110*/  @!P0 NANOSLEEP.SYNCS 0x989680 ;  /* 0x009896800000895d */ /* 0x008fea0003900000 */
[----:B------:R-:W3:Y:S02]  /*8120*/  @!P0 SYNCS.PHASECHK.TRANS64 P0, [R0+URZ], R3 ;  /* 0x00000003000085a7 */ /* 0x000ee400080010ff */
[----:B---3--:R-:W-:Y:S05]  /*8130*/  @!P0 BRA `(.L_x_141) ;  /* 0xfffffffc00f08947 */ /* 0x008fea000383ffff */
[----:B------:R-:W-:Y:S05]  /*8140*/  BRA `(.L_x_142) ;  /* 0xffffffa800607947 */ /* 0x000fea000383ffff */
.L_x_48:
[----:B-1----:R1:W2:Y:S02]  /*8150*/  SYNCS.PHASECHK.TRANS64.TRYWAIT P0, [R2+URZ+0xe0], R5 ;  /* 0x0000e005020075a7 */ /* 0x0022a400080011ff */
[----:B--2---:R-:W-:Y:S05]  /*8160*/  @!P0 NANOSLEEP.SYNCS 0x989680 ;  /* 0x009896800000895d */ /* 0x004fea0003900000 */
[----:B------:R-:W2:Y:S02]  /*8170*/  @!P0 SYNCS.PHASECHK.TRANS64 P0, [R2+URZ+0xe0], R5 ;  /* 0x0000e005020085a7 */ /* 0x000ea400080010ff */
[----:B--2---:R-:W-:Y:S05]  /*8180*/  @!P0 BRA `(.L_x_48) ;  /* 0xfffffffc00f08947 */ /* 0x004fea000383ffff */
[----:B------:R-:W-:Y:S05]  /*8190*/  BRA `(.L_x_143) ;  /* 0xffffffa800c47947 */ /* 0x000fea000383ffff */
.L_x_49:
[----:B------:R-:W-:-:S07]  /*81a0*/  MOV R2, UR4 ;  /* 0x0000000400027c02 */ /* 0x000fce0008000f00 */
.L_x_144:
[----:B-1----:R1:W2:Y:S02]  /*81b0*/  SYNCS.PHASECHK.TRANS64.TRYWAIT P0, [R2+URZ+0x90], R5 ;  /* 0x00009005020075a7 */ /* 0x0022a400080011ff */
[----:B--2---:R-:W-:Y:S05]  /*81c0*/  @!P0 NANOSLEEP.SYNCS 0x989680 ;  /* 0x009896800000895d */ /* 0x004fea0003900000 */
[----:B------:R-:W2:Y:S02]  /*81d0*/  @!P0 SYNCS.PHASECHK.TRANS64 P0, [R2+URZ+0x90], R5 ;  /* 0x00009005020085a7 */ /* 0x000ea400080010ff */
[----:B--2---:R-:W-:Y:S05]  /*81e0*/  @!P0 BRA `(.L_x_144) ;  /* 0xfffffffc00f08947 */ /* 0x004fea000383ffff */
[----:B------:R-:W-:Y:S05]  /*81f0*/  BRA `(.L_x_145) ;  /* 0xffffffa800d47947 */ /* 0x000fea000383ffff */
.L_x_50:
[----:B-1----:R1:W2:Y:S02]  /*8200*/  SYNCS.PHASECHK.TRANS64.TRYWAIT P1, [R2+URZ+0x80], R5 ;  /* 0x00008005020075a7 */ /* 0x0022a400080211ff */
[----:B--2---:R-:W-:Y:S05]  /*8210*/  @!P1 NANOSLEEP.SYNCS 0x989680 ;  /* 0x009896800000995d */ /* 0x004fea0003900000 */
[----:B------:R-:W2:Y:S02]  /*8220*/  @!P1 SYNCS.PHASECHK.TRANS64 P1, [R2+URZ+0x80], R5 ;  /* 0x00008005020095a7 */ /* 0x000ea400080210ff */
[----:B--2---:R-:W-:Y:S05]  /*8230*/  @!P1 BRA `(.L_x_50) ;  /* 0xfffffffc00f09947 */ /* 0x004fea000383ffff */
[----:B------:R-:W-:Y:S05]  /*8240*/  BRA `(.L_x_146) ;  /* 0xffffffac00047947 */ /* 0x000fea000383ffff */
.L_x_53:
[----:B------:R-:W-:-:S07]  /*8250*/  MOV R0, UR4 ;  /* 0x0000000400007c02 */ /* 0x000fce0008000f00 */
.L_x_147:
[----:B-1----:R1:W2:Y:S02]  /*8260*/  SYNCS.PHASECHK.TRANS64.TRYWAIT P0, [R0+URZ+0x90], R3 ;  /* 0x00009003000075a7 */ /* 0x0022a400080011ff */
[----:B--2---:R-:W-:Y:S05]  /*8270*/  @!P0 NANOSLEEP.SYNCS 0x989680 ;  /* 0x009896800000895d */ /* 0x004fea0003900000 */
[----:B------:R-:W2:Y:S02]  /*8280*/  @!P0 SYNCS.PHASECHK.TRANS64 P0, [R0+URZ+0x90], R3 ;  /* 0x00009003000085a7 */ /* 0x000ea400080010ff */
[----:B--2---:R-:W-:Y:S05]  /*8290*/  @!P0 BRA `(.L_x_147) ;  /* 0xfffffffc00f08947 */ /* 0x004fea000383ffff */
[----:B------:R-:W-:Y:S05]  /*82a0*/  BRA `(.L_x_52) ;  /* 0xffffffac00587947 */ /* 0x000fea000383ffff */
.L_x_62:
[----:B-1----:R-:W-:-:S04]  /*82b0*/  MOV R0, UR5 ;  /* 0x0000000500007c02 */ /* 0x002fc80008000f00 */
[----:B------:R1:W2:Y:S03]  /*82c0*/  SYNCS.PHASECHK.TRANS64.TRYWAIT P0, [R0+URZ+0x8], R7 ;  /* 0x00000807000075a7 */ /* 0x0002a600080011ff */
[----:B--2---:R-:W-:Y:S05]  /*82d0*/  @!P0 NANOSLEEP.SYNCS 0x989680 ;  /* 0x009896800000895d */ /* 0x004fea0003900000 */
[----:B------:R-:W2:Y:S02]  /*82e0*/  @!P0 SYNCS.PHASECHK.TRANS64 P0, [R0+URZ+0x8], R7 ;  /* 0x00000807000085a7 */ /* 0x000ea400080010ff */
[----:B--2---:R-:W-:Y:S05]  /*82f0*/  @!P0 BRA `(.L_x_62) ;  /* 0xfffffffc00ec8947 */ /* 0x004fea000383ffff */
[----:B------:R-:W-:Y:S05]  /*8300*/  BRA `(.L_x_61) ;  /* 0xffffffb000107947 */ /* 0x000fea000383ffff */
.L_x_64:
[----:B------:R-:W-:Y:S01]  /*8310*/  BSSY B0, `(.L_x_148) ;  /* 0x0000006000007945 */ /* 0x000fe20003800000 */
[----:B------:R-:W-:-:S07]  /*8320*/  MOV R15, 0xffffffff ;  /* 0xffffffff000f7802 */ /* 0x000fce0000000f00 */
[----:B-1---5:R-:W-:Y:S05]  /*8330*/  WARPSYNC.COLLECTIVE R15, `(.L_x_149) ;  /* 0x000000000f0c7348 */ /* 0x022fea0003c00000 */
[----:B------:R-:W-:Y:S02]  /*8340*/  ELECT P6, UR79, PT ;  /* 0x00000000004f782f */ /* 0x000fe400038c0000 */
[----:B------:R-:W-:Y:S01]  /*8350*/  MOV R14, UR79 ;  /* 0x0000004f000e7c02 */ /* 0x000fe20008000f00 */
[----:B-1---5:R-:W-:Y:S10]  /*8360*/  ENDCOLLECTIVE ;  /* 0x000000000000791b */ /* 0x022ff40003800000 */
.L_x_149:
[----:B------:R-:W-:Y:S05]  /*8370*/  BSYNC B0 ;  /* 0x0000000000007941 */ /* 0x000fea0003800000 */
.L_x_148:
[----:B------:R-:W-:Y:S01]  /*8380*/  PLOP3.LUT P0, PT, P6, PT, PT, 0x80, 0x8 ;  /* 0x000000000008781c */ /* 0x000fe2000370f070 */
[----:B------:R-:W-:-:S12]  /*8390*/  BRA `(.L_x_150) ;  /* 0xffffffb0003c7947 */ /* 0x000fd8000383ffff */
.L_x_66:
[----:B-1----:R-:W-:-:S04]  /*83a0*/  MOV R0, UR5 ;  /* 0x0000000500007c02 */ /* 0x002fc80008000f00 */
[----:B------:R1:W2:Y:S03]  /*83b0*/  SYNCS.PHASECHK.TRANS64.TRYWAIT P0, [R0+URZ+0x8], R5 ;  /* 0x00000805000075a7 */ /* 0x0002a600080011ff */
[----:B--2---:R-:W-:Y:S05]  /*83c0*/  @!P0 NANOSLEEP.SYNCS 0x989680 ;  /* 0x009896800000895d */ /* 0x004fea0003900000 */
[----:B------:R-:W2:Y:S02]  /*83d0*/  @!P0 SYNCS.PHASECHK.TRANS64 P0, [R0+URZ+0x8], R5 ;  /* 0x00000805000085a7 */ /* 0x000ea400080010ff */
[----:B--2---:R-:W-:Y:S05]  /*83e0*/  @!P0 BRA `(.L_x_66) ;  /* 0xfffffffc00ec8947 */ /* 0x004fea000383ffff */
[----:B------:R-:W-:Y:S05]  /*83f0*/  BRA `(.L_x_65) ;  /* 0xffffffb000407947 */ /* 0x000fea000383ffff */
.L_x_67:
[----:B-1----:R1:W2:Y:S02]  /*8400*/  SYNCS.PHASECHK.TRANS64.TRYWAIT P0, [R0+URZ+0x80], R5 ;  /* 0x00008005000075a7 */ /* 0x0022a400080011ff */
[----:B--2---:R-:W-:Y:S05]  /*8410*/  @!P0 NANOSLEEP.SYNCS 0x989680 ;  /* 0x009896800000895d */ /* 0x004fea0003900000 */
[----:B------:R-:W2:Y:S02]  /*8420*/  @!P0 SYNCS.PHASECHK.TRANS64 P0, [R0+URZ+0x80], R5 ;  /* 0x00008005000085a7 */ /* 0x000ea400080010ff */
[----:B--2---:R-:W-:Y:S05]  /*8430*/  @!P0 BRA `(.L_x_67) ;  /* 0xfffffffc00f08947 */ /* 0x004fea000383ffff */
[----:B------:R-:W-:Y:S05]  /*8440*/  BRA `(.L_x_151) ;  /* 0xffffffb4002c7947 */ /* 0x000fea000383ffff */
.L_x_69:
[----:B------:R-:W-:-:S07]  /*8450*/  MOV R0, UR31 ;  /* 0x0000001f00007c02 */ /* 0x000fce0008000f00 */
.L_x_152:
[----:B-1----:R1:W2:Y:S02]  /*8460*/  SYNCS.PHASECHK.TRANS64.TRYWAIT P0, [R0+URZ+0xc0], R5 ;  /* 0x0000c005000075a7 */ /* 0x0022a400080011ff */
[----:B--2---:R-:W-:Y:S05]  /*8470*/  @!P0 NANOSLEEP.SYNCS 0x989680 ;  /* 0x009896800000895d */ /* 0x004fea0003900000 */
[----:B------:R-:W2:Y:S02]  /*8480*/  @!P0 SYNCS.PHASECHK.TRANS64 P0, [R0+URZ+0xc0], R5 ;  /* 0x0000c005000085a7 */ /* 0x000ea400080010ff */
[----:B--2---:R-:W-:Y:S05]  /*8490*/  @!P0 BRA `(.L_x_152) ;  /* 0xfffffffc00f08947 */ /* 0x004fea000383ffff */
[----:B------:R-:W-:Y:S05]  /*84a0*/  BRA `(.L_x_153) ;  /* 0xffffffb400787947 */ /* 0x000fea000383ffff */
.L_x_72:
[----:B------:R-:W-:Y:S07]  /*84b0*/  MOV R0, UR5 ;  /* 0x0000000500007c02 */ /* 0x000fee0008000f00 */
.L_x_154:
[----:B-1----:R1:W2:Y:S02]  /*84c0*/  SYNCS.PHASECHK.TRANS64.TRYWAIT P0, [R0+URZ], R5 ;  /* 0x00000005000075a7 */ /* 0x0022a400080011ff */
[----:B--2---:R-:W-:Y:S05]  /*84d0*/  @!P0 NANOSLEEP.SYNCS 0x989680 ;  /* 0x009896800000895d */ /* 0x004fea0003900000 */
[----:B------:R-:W2:Y:S02]  /*84e0*/  @!P0 SYNCS.PHASECHK.TRANS64 P0, [R0+URZ], R5 ;  /* 0x00000005000085a7 */ /* 0x000ea400080010ff */
[----:B--2---:R-:W-:Y:S05]  /*84f0*/  @!P0 BRA `(.L_x_154) ;  /* 0xfffffffc00f08947 */ /* 0x004fea000383ffff */
[----:B------:R-:W-:Y:S05]  /*8500*/  BRA `(.L_x_71) ;  /* 0xffffffb4008c7947 */ /* 0x000fea000383ffff */
.L_x_76:
[----:B-1----:R-:W-:-:S07]  /*8510*/  MOV R0, UR4 ;  /* 0x0000000400007c02 */ /* 0x002fce0008000f00 */
.L_x_155:
[----:B-1----:R1:W2:Y:S02]  /*8520*/  SYNCS.PHASECHK.TRANS64.TRYWAIT P0, [R0+URZ], R3 ;  /* 0x00000003000075a7 */ /* 0x0022a400080011ff */
[----:B--2---:R-:W-:Y:S05]  /*8530*/  @!P0 NANOSLEEP.SYNCS 0x989680 ;  /* 0x009896800000895d */ /* 0x004fea0003900000 */
[----:B------:R-:W2:Y:S02]  /*8540*/  @!P0 SYNCS.PHASECHK.TRANS64 P0, [R0+URZ], R3 ;  /* 0x00000003000085a7 */ /* 0x000ea400080010ff */
[----:B--2---:R-:W-:Y:S05]  /*8550*/  @!P0 BRA `(.L_x_155) ;  /* 0xfffffffc00f08947 */ /* 0x004fea000383ffff */
[----:B------:R-:W-:Y:S05]  /*8560*/  BRA `(.L_x_156) ;  /* 0xffffffb800807947 */ /* 0x000fea000383ffff */
.L_x_77:
[----:B------:R-:W-:-:S07]  /*8570*/  MOV R0, UR5 ;  /* 0x0000000500007c02 */ /* 0x000fce0008000f00 */
.L_x_157:
[----:B-1----:R1:W2:Y:S02]  /*8580*/  SYNCS.PHASECHK.TRANS64.TRYWAIT P0, [R0+URZ], R3 ;  /* 0x00000003000075a7 */ /* 0x0022a400080011ff */
[----:B--2---:R-:W-:Y:S05]  /*8590*/  @!P0 NANOSLEEP.SYNCS 0x989680 ;  /* 0x009896800000895d */ /* 0x004fea0003900000 */
[----:B------:R-:W2:Y:S02]  /*85a0*/  @!P0 SYNCS.PHASECHK.TRANS64 P0, [R0+URZ], R3 ;  /* 0x00000003000085a7 */ /* 0x000ea400080010ff */
[----:B--2---:R-:W-:Y:S05]  /*85b0*/  @!P0 BRA `(.L_x_157) ;  /* 0xfffffffc00f08947 */ /* 0x004fea000383ffff */
[----:B------:R-:W-:Y:S05]  /*85c0*/  BRA `(.L_x_158) ;  /* 0xffffffb8008c7947 */ /* 0x000fea000383ffff */
.L_x_78:
[----:B------:R-:W-:-:S07]  /*85d0*/  MOV R0, UR5 ;  /* 0x0000000500007c02 */ /* 0x000fce0008000f00 */
.L_x_159:
[----:B-1----:R1:W2:Y:S02]  /*85e0*/  SYNCS.PHASECHK.TRANS64.TRYWAIT P0, [R0+URZ], R3 ;  /* 0x00000003000075a7 */ /* 0x0022a400080011ff */
[----:B--2---:R-:W-:Y:S05]  /*85f0*/  @!P0 NANOSLEEP.SYNCS 0x989680 ;  /* 0x009896800000895d */ /* 0x004fea0003900000 */
[----:B------:R-:W2:Y:S02]  /*8600*/  @!P0 SYNCS.PHASECHK.TRANS64 P0, [R0+URZ], R3 ;  /* 0x00000003000085a7 */ /* 0x000ea400080010ff */
[----:B--2---:R-:W-:Y:S05]  /*8610*/  @!P0 BRA `(.L_x_159) ;  /* 0xfffffffc00f08947 */ /* 0x004fea000383ffff */
[----:B------:R-:W-:Y:S05]  /*8620*/  BRA `(.L_x_160) ;  /* 0xffffffb800987947 */ /* 0x000fea000383ffff */
.L_x_81:
[----:B------:R-:W-:-:S07]  /*8630*/  MOV R0, UR26 ;  /* 0x0000001a00007c02 */ /* 0x000fce0008000f00 */
.L_x_161:
[----:B-1----:R1:W2:Y:S02]  /*8640*/  SYNCS.PHASECHK.TRANS64.TRYWAIT P1, [R0+URZ+0x100], R3 ;  /* 0x00010003000075a7 */ /* 0x0022a400080211ff */
[----:B--2---:R-:W-:Y:S05]  /*8650*/  @!P1 NANOSLEEP.SYNCS 0x989680 ;  /* 0x009896800000995d */ /* 0x004fea0003900000 */
[----:B------:R-:W2:Y:S02]  /*8660*/  @!P1 SYNCS.PHASECHK.TRANS64 P1, [R0+URZ+0x100], R3 ;  /* 0x00010003000095a7 */ /* 0x000ea400080210ff */
[----:B--2---:R-:W-:Y:S05]  /*8670*/  @!P1 BRA `(.L_x_161) ;  /* 0xfffffffc00f09947 */ /* 0x004fea000383ffff */
[----:B------:R-:W-:Y:S05]  /*8680*/  BRA `(.L_x_162) ;  /* 0xffffffb800e47947 */ /* 0x000fea000383ffff */
.L_x_86:
[----:B--2---:R2:W4:Y:S02]  /*8690*/  SYNCS.PHASECHK.TRANS64.TRYWAIT P0, [R12+URZ+0x80], R9 ;  /* 0x000080090c0075a7 */ /* 0x00452400080011ff */
[----:B----4-:R-:W-:Y:S05]  /*86a0*/  @!P0 NANOSLEEP.SYNCS 0x989680 ;  /* 0x009896800000895d */ /* 0x010fea0003900000 */
[----:B------:R-:W4:Y:S02]  /*86b0*/  @!P0 SYNCS.PHASECHK.TRANS64 P0, [R12+URZ+0x80], R9 ;  /* 0x000080090c0085a7 */ /* 0x000f2400080010ff */
[----:B----4-:R-:W-:Y:S05]  /*86c0*/  @!P0 BRA `(.L_x_86) ;  /* 0xfffffffc00f08947 */ /* 0x010fea000383ffff */
[----:B------:R-:W-:Y:S05]  /*86d0*/  BRA `(.L_x_163) ;  /* 0xffffffc000007947 */ /* 0x000fea000383ffff */
.L_x_89:
[----:B------:R-:W-:Y:S07]  /*86e0*/  MOV R0, UR29 ;  /* 0x0000001d00007c02 */ /* 0x000fee0008000f00 */
.L_x_164:
[----:B--2---:R2:W3:Y:S02]  /*86f0*/  SYNCS.PHASECHK.TRANS64.TRYWAIT P2, [R0+URZ+0x78], R9 ;  /* 0x00007809000075a7 */ /* 0x0044e400080411ff */
[----:B---3--:R-:W-:Y:S05]  /*8700*/  @!P2 NANOSLEEP.SYNCS 0x989680 ;  /* 0x009896800000a95d */ /* 0x008fea0003900000 */
[----:B------:R-:W3:Y:S02]  /*8710*/  @!P2 SYNCS.PHASECHK.TRANS64 P2, [R0+URZ+0x78], R9 ;  /* 0x000078090000a5a7 */ /* 0x000ee400080410ff */
[----:B---3--:R-:W-:Y:S05]  /*8720*/  @!P2 BRA `(.L_x_164) ;  /* 0xfffffffc00f0a947 */ /* 0x008fea000383ffff */
[----:B------:R-:W-:Y:S05]  /*8730*/  BRA `(.L_x_88) ;  /* 0xffffffc400647947 */ /* 0x000fea000383ffff */
.L_x_92:
[----:B------:R-:W-:Y:S07]  /*8740*/  MOV R0, UR4 ;  /* 0x0000000400007c02 */ /* 0x000fee0008000f00 */
.L_x_165:
[----:B--2---:R2:W3:Y:S02]  /*8750*/  SYNCS.PHASECHK.TRANS64.TRYWAIT P0, [R0+URZ+0x58], R9 ;  /* 0x00005809000075a7 */ /* 0x0044e400080011ff */
[----:B---3--:R-:W-:Y:S05]  /*8760*/  @!P0 NANOSLEEP.SYNCS 0x989680 ;  /* 0x009896800000895d */ /* 0x008fea0003900000 */
[----:B------:R-:W3:Y:S02]  /*8770*/  @!P0 SYNCS.PHASECHK.TRANS64 P0, [R0+URZ+0x58], R9 ;  /* 0x00005809000085a7 */ /* 0x000ee400080010ff */
[----:B---3--:R-:W-:Y:S05]  /*8780*/  @!P0 BRA `(.L_x_165) ;  /* 0xfffffffc00f08947 */ /* 0x008fea000383ffff */
[----:B------:R-:W-:Y:S05]  /*8790*/  BRA `(.L_x_166) ;  /* 0xffffffc400c47947 */ /* 0x000fea000383ffff */
.L_x_93:
[----:B------:R-:W-:Y:S07]  /*87a0*/  MOV R9, UR5 ;  /* 0x0000000500097c02 */ /* 0x000fee0008000f00 */
.L_x_167:
[----:B--2---:R2:W3:Y:S02]  /*87b0*/  SYNCS.PHASECHK.TRANS64.TRYWAIT P0, [R9+URZ+0x58], R6 ;  /* 0x00005806090075a7 */ /* 0x0044e400080011ff */
[----:B---3--:R-:W-:Y:S05]  /*87c0*/  @!P0 NANOSLEEP.SYNCS 0x989680 ;  /* 0x009896800000895d */ /* 0x008fea0003900000 */
[----:B------:R-:W3:Y:S02]  /*87d0*/  @!P0 SYNCS.PHASECHK.TRANS64 P0, [R9+URZ+0x58], R6 ;  /* 0x00005806090085a7 */ /* 0x000ee400080010ff */
[----:B---3--:R-:W-:Y:S05]  /*87e0*/  @!P0 BRA `(.L_x_167) ;  /* 0xfffffffc00f08947 */ /* 0x008fea000383ffff */
[----:B------:R-:W-:Y:S05]  /*87f0*/  BRA `(.L_x_168) ;  /* 0xffffffc800407947 */ /* 0x000fea000383ffff */
.L_x_95:
[----:B------:R-:W-:-:S07]  /*8800*/  MOV R0, UR4 ;  /* 0x0000000400007c02 */ /* 0x000fce0008000f00 */
.L_x_169:
[----:B--2---:R2:W3:Y:S02]  /*8810*/  SYNCS.PHASECHK.TRANS64.TRYWAIT P0, [R0+URZ], R3 ;  /* 0x00000003000075a7 */ /* 0x0044e400080011ff */
[----:B---3--:R-:W-:Y:S05]  /*8820*/  @!P0 NANOSLEEP.SYNCS 0x989680 ;  /* 0x009896800000895d */ /* 0x008fea0003900000 */
[----:B------:R-:W3:Y:S02]  /*8830*/  @!P0 SYNCS.PHASECHK.TRANS64 P0, [R0+URZ], R3 ;  /* 0x00000003000085a7 */ /* 0x000ee400080010ff */
[----:B---3--:R-:W-:Y:S05]  /*8840*/  @!P0 BRA `(.L_x_169) ;  /* 0xfffffffc00f08947 */ /* 0x008fea000383ffff */
[----:B------:R-:W-:Y:S05]  /*8850*/  BRA `(.L_x_170) ;  /* 0xffffffc800f07947 */ /* 0x000fea000383ffff */
.L_x_96:
[----:B------:R-:W-:-:S07]  /*8860*/  MOV R0, UR5 ;  /* 0x0000000500007c02 */ /* 0x000fce0008000f00 */
.L_x_171:
[----:B--2---:R2:W3:Y:S02]  /*8870*/  SYNCS.PHASECHK.TRANS64.TRYWAIT P0, [R0+URZ], R3 ;  /* 0x00000003000075a7 */ /* 0x0044e400080011ff */
[----:B---3--:R-:W-:Y:S05]  /*8880*/  @!P0 NANOSLEEP.SYNCS 0x989680 ;  /* 0x009896800000895d */ /* 0x008fea0003900000 */
[----:B------:R-:W3:Y:S02]  /*8890*/  @!P0 SYNCS.PHASECHK.TRANS64 P0, [R0+URZ], R3 ;  /* 0x00000003000085a7 */ /* 0x000ee400080010ff */
[----:B---3--:R-:W-:Y:S05]  /*88a0*/  @!P0 BRA `(.L_x_171) ;  /* 0xfffffffc00f08947 */ /* 0x008fea000383ffff */
[----:B------:R-:W-:Y:S05]  /*88b0*/  BRA `(.L_x_172) ;  /* 0xffffffc800fc7947 */ /* 0x000fea000383ffff */
.L_x_98:
[----:B-1----:R1:W2:Y:S02]  /*88c0*/  SYNCS.PHASECHK.TRANS64.TRYWAIT P0, [R3+URZ+0x80], R0 ;  /* 0x00008000030075a7 */ /* 0x0022a400080011ff */
[----:B--2---:R-:W-:Y:S05]  /*88d0*/  @!P0 NANOSLEEP.SYNCS 0x989680 ;  /* 0x009896800000895d */ /* 0x004fea0003900000 */
[----:B------:R-:W2:Y:S02]  /*88e0*/  @!P0 SYNCS.PHASECHK.TRANS64 P0, [R3+URZ+0x80], R0 ;  /* 0x00008000030085a7 */ /* 0x000ea400080010ff */
[----:B--2---:R-:W-:Y:S05]  /*88f0*/  @!P0 BRA `(.L_x_98) ;  /* 0xfffffffc00f08947 */ /* 0x004fea000383ffff */
[----:B------:R-:W-:Y:S05]  /*8900*/  BRA `(.L_x_173) ;  /* 0xffffffcc00f87947 */ /* 0x000fea000383ffff */
.L_x_108:
[----:B-1----:R1:W2:Y:S02]  /*8910*/  SYNCS.PHASECHK.TRANS64.TRYWAIT P1, [R0+URZ+0x40], R5 ;  /* 0x00004005000075a7 */ /* 0x0022a400080211ff */
[----:B--2---:R-:W-:Y:S05]  /*8920*/  @!P1 NANOSLEEP.SYNCS 0x989680 ;  /* 0x009896800000995d */ /* 0x004fea0003900000 */
[----:B------:R-:W2:Y:S02]  /*8930*/  @!P1 SYNCS.PHASECHK.TRANS64 P1, [R0+URZ+0x40], R5 ;  /* 0x00004005000095a7 */ /* 0x000ea400080210ff */
[----:B--2---:R-:W-:Y:S05]  /*8940*/  @!P1 BRA `(.L_x_108) ;  /* 0xfffffffc00f09947 */ /* 0x004fea000383ffff */
[----:B------:R-:W-:Y:S05]  /*8950*/  BRA `(.L_x_107) ;  /* 0xffffffdc00907947 */ /* 0x000fea000383ffff */
.L_x_110:
[----:B-1----:R1:W4:Y:S02]  /*8960*/  SYNCS.PHASECHK.TRANS64.TRYWAIT P0, [R72+URZ+0xa0], R3 ;  /* 0x0000a003480075a7 */ /* 0x00232400080011ff */
[----:B----4-:R-:W-:Y:S05]  /*8970*/  @!P0 NANOSLEEP.SYNCS 0x989680 ;  /* 0x009896800000895d */ /* 0x010fea0003900000 */
[----:B------:R-:W4:Y:S02]  /*8980*/  @!P0 SYNCS.PHASECHK.TRANS64 P0, [R72+URZ+0xa0], R3 ;  /* 0x0000a003480085a7 */ /* 0x000f2400080010ff */
[----:B----4-:R-:W-:Y:S05]  /*8990*/  @!P0 BRA `(.L_x_110) ;  /* 0xfffffffc00f08947 */ /* 0x010fea000383ffff */
[----:B------:R-:W-:Y:S05]  /*89a0*/  BRA `(.L_x_109) ;  /* 0xffffffdc00c87947 */ /* 0x000fea000383ffff */
.L_x_121:
[----:B-1----:R1:W3:Y:S02]  /*89b0*/  SYNCS.PHASECHK.TRANS64.TRYWAIT P0, [R3+URZ+0x40], R4 ;  /* 0x00004004030075a7 */ /* 0x0022e400080011ff */
[----:B---3--:R-:W-:Y:S05]  /*89c0*/  @!P0 NANOSLEEP.SYNCS 0x989680 ;  /* 0x009896800000895d */ /* 0x008fea0003900000 */
[----:B------:R-:W3:Y:S02]  /*89d0*/  @!P0 SYNCS.PHASECHK.TRANS64 P0, [R3+URZ+0x40], R4 ;  /* 0x00004004030085a7 */ /* 0x000ee400080010ff */
[----:B---3--:R-:W-:Y:S05]  /*89e0*/  @!P0 BRA `(.L_x_121) ;  /* 0xfffffffc00f08947 */ /* 0x008fea000383ffff */
[----:B------:R-:W-:Y:S05]  /*89f0*/  BRA `(.L_x_120) ;  /* 0xffffffe8000c7947 */ /* 0x000fea000383ffff */
        .weak           $__internal_0_$__cuda_sm10x_tcgen05_guardrail_trap_col_being_dealloced_not_returned_by_alloc
        .type           $__internal_0_$__cuda_sm10x_tcgen05_guardrail_trap_col_being_dealloced_not_returned_by_alloc,@function
        .size           $__internal_0_$__cuda_sm10x_tcgen05_guardrail_trap_col_being_dealloced_not_returned_by_alloc,($__internal_1_$__cuda_sm10x_tcgen05_guardrail_trap_phase_invalid_during_alloc - $__internal_0_$__cuda_sm10x_tcgen05_guardrail_trap_col_being_dealloced_not_returned_by_alloc)
$__internal_0_$__cuda_sm10x_tcgen05_guardrail_trap_col_being_dealloced_not_returned_by_alloc:
[----:B------:R-:W-:Y:S05]  /*8a00*/  BPT.TRAP 0x1 ;  /* 0x000000040000795c */ /* 0x000fea0000300000 */
[----:B------:R-:W-:-:S04]  /*8a10*/  HFMA2 R3, -RZ, RZ, 0, 0 ;  /* 0x00000000ff037431 */ /* 0x000fc800000001ff */
[----:B------:R-:W-:Y:S05]  /*8a20*/  RET.REL.NODEC R2 `(_ZN7cutlass13device_kernelINS_4gemm6kernel13GemmUniversalIN4cute5tupleIJiiiiEEENS1_10collective13CollectiveMmaINS1_35MainloopSm100TmaUmmaWarpSpecializedILi4ELi2ELi4ENS5_IJNS4_1CILi2EEESB_NSA_ILi1EEEEEEEENS5_IJNSA_ILi128EEENSA_ILi64EEENSA_ILi32EEEEEENS_10tfloat32_tENS5_IJlSC_lEEESJ_SK_NS4_8TiledMMAINS4_8MMA_AtomIJNS4_23SM100_MMA_TF32_2x1SM_SSISJ_SJ_fLi128ELi64ELNS4_4UMMA5MajorE0ELSP_0ELNSO_7ScaleInE0ELSQ_0EEEEEENS4_6LayoutINS5_IJSC_SC_SC_EEENS5_IJNSA_ILi0EEESV_SV_EEEEENS5_IJNS4_10UnderscoreESY_SY_EEEEENS4_28SM100_TMA_2SM_LOAD_MULTICASTENS4_14ComposedLayoutINS4_7SwizzleILi3ELi4ELi3EEENS4_18smem_ptr_flag_bitsILi32EEENST_INS5_IJNSA_ILi8EEESH_EEENS5_IJSH_SC_EEEEEEEvNS4_8identityENS4_18SM100_TMA_2SM_LOADES1B_vS1C_EENS_8epilogue10collective18CollectiveEpilogueINS1F_23Sm100TmaWarpSpecializedILi3ELi2ELi16ELb1ELb0EEEJNS5_IJSG_SG_SH_EEENS5_IJNST_ISG_SC_EENST_INS5_IJNSA_ILi16EEESB_EEENS5_IJSC_SH_EEEEEEEESJ_SK_SJ_SK_NS1F_6fusion15FusionCallbacksIS1J_NS1R_17LinearCombinationISJ_fSJ_fLNS_15FloatRoundStyleE2EEES1K_S1Q_JEEENS4_5SM1004TMEM4LOAD26SM100_TMEM_LOAD_32dp32b16xENS4_13SM90_TMA_LOADENS12_INS13_ILi2ELi4ELi3EEES16_NST_INS5_IJS17_S1M_EEENS5_IJS1M_SC_EEEEEEENS4_39AutoVectorizingCopyWithAssumedAlignmentILi128EEENS4_14SM90_TMA_STOREES26_S28_S28_EEEvvEEEEvNT_6ParamsE) ;  /* 0xffffff7402747950 */ /* 0x000fea0003c3ffff */
        .weak           $__internal_1_$__cuda_sm10x_tcgen05_guardrail_trap_phase_invalid_during_alloc
        .type           $__internal_1_$__cuda_sm10x_tcgen05_guardrail_trap_phase_invalid_during_alloc,@function
        .size           $__internal_1_$__cuda_sm10x_tcgen05_guardrail_trap_phase_invalid_during_alloc,($__internal_2_$__cuda_sm10x_tcgen05_guardrail_trap_unallocated_columns_being_dealloced - $__internal_1_$__cuda_sm10x_tcgen05_guardrail_trap_phase_invalid_during_alloc)
$__internal_1_$__cuda_sm10x_tcgen05_guardrail_trap_phase_invalid_during_alloc:
[----:B------:R-:W-:Y:S05]  /*8a30*/  BPT.TRAP 0x1 ;  /* 0x000000040000795c */ /* 0x000fea0000300000 */
[----:B------:R-:W-:-:S04]  /*8a40*/  MOV R5, 0x0 ;  /* 0x0000000000057802 */ /* 0x000fc80000000f00 */
[----:B------:R-:W-:Y:S05]  /*8a50*/  RET.REL.NODEC R4 `(_ZN7cutlass13device_kernelINS_4gemm6kernel13GemmUniversalIN4cute5tupleIJiiiiEEENS1_10collective13CollectiveMmaINS1_35MainloopSm100TmaUmmaWarpSpecializedILi4ELi2ELi4ENS5_IJNS4_1CILi2EEESB_NSA_ILi1EEEEEEEENS5_IJNSA_ILi128EEENSA_ILi64EEENSA_ILi32EEEEEENS_10tfloat32_tENS5_IJlSC_lEEESJ_SK_NS4_8TiledMMAINS4_8MMA_AtomIJNS4_23SM100_MMA_TF32_2x1SM_SSISJ_SJ_fLi128ELi64ELNS4_4UMMA5MajorE0ELSP_0ELNSO_7ScaleInE0ELSQ_0EEEEEENS4_6LayoutINS5_IJSC_SC_SC_EEENS5_IJNSA_ILi0EEESV_SV_EEEEENS5_IJNS4_10UnderscoreESY_SY_EEEEENS4_28SM100_TMA_2SM_LOAD_MULTICASTENS4_14ComposedLayoutINS4_7SwizzleILi3ELi4ELi3EEENS4_18smem_ptr_flag_bitsILi32EEENST_INS5_IJNSA_ILi8EEESH_EEENS5_IJSH_SC_EEEEEEEvNS4_8identityENS4_18SM100_TMA_2SM_LOADES1B_vS1C_EENS_8epilogue10collective18CollectiveEpilogueINS1F_23Sm100TmaWarpSpecializedILi3ELi2ELi16ELb1ELb0EEEJNS5_IJSG_SG_SH_EEENS5_IJNST_ISG_SC_EENST_INS5_IJNSA_ILi16EEESB_EEENS5_IJSC_SH_EEEEEEEESJ_SK_SJ_SK_NS1F_6fusion15FusionCallbacksIS1J_NS1R_17LinearCombinationISJ_fSJ_fLNS_15FloatRoundStyleE2EEES1K_S1Q_JEEENS4_5SM1004TMEM4LOAD26SM100_TMEM_LOAD_32dp32b16xENS4_13SM90_TMA_LOADENS12_INS13_ILi2ELi4ELi3EEES16_NST_INS5_IJS17_S1M_EEENS5_IJS1M_SC_EEEEEEENS4_39AutoVectorizingCopyWithAssumedAlignmentILi128EEENS4_14SM90_TMA_STOREES26_S28_S28_EEEvvEEEEvNT_6ParamsE) ;  /* 0xffffff7404687950 */ /* 0x000fea0003c3ffff */
        .weak           $__internal_2_$__cuda_sm10x_tcgen05_guardrail_trap_unallocated_columns_being_dealloced
        .type           $__internal_2_$__cuda_sm10x_tcgen05_guardrail_trap_unallocated_columns_being_dealloced,@function
        .size           $__internal_2_$__cuda_sm10x_tcgen05_guardrail_trap_unallocated_columns_being_dealloced,(.L_x_175 - $__internal_2_$__cuda_sm10x_tcgen05_guardrail_trap_unallocated_columns_being_dealloced)
$__internal_2_$__cuda_sm10x_tcgen05_guardrail_trap_unallocated_columns_being_dealloced:
[----:B------:R-:W-:Y:S05]  /*8a60*/  BPT.TRAP 0x1 ;  /* 0x000000040000795c */ /* 0x000fea0000300000 */
[----:B------:R-:W-:-:S04]  /*8a70*/  HFMA2 R3, -RZ, RZ, 0, 0 ;  /* 0x00000000ff037431 */ /* 0x000fc800000001ff */
[----:B------:R-:W-:Y:S05]  /*8a80*/  RET.REL.NODEC R2 `(_ZN7cutlass13device_kernelINS_4gemm6kernel13GemmUniversalIN4cute5tupleIJiiiiEEENS1_10collective13CollectiveMmaINS1_35MainloopSm100TmaUmmaWarpSpecializedILi4ELi2ELi4ENS5_IJNS4_1CILi2EEESB_NSA_ILi1EEEEEEEENS5_IJNSA_ILi128EEENSA_ILi64EEENSA_ILi32EEEEEENS_10tfloat32_tENS5_IJlSC_lEEESJ_SK_NS4_8TiledMMAINS4_8MMA_AtomIJNS4_23SM100_MMA_TF32_2x1SM_SSISJ_SJ_fLi128ELi64ELNS4_4UMMA5MajorE0ELSP_0ELNSO_7ScaleInE0ELSQ_0EEEEEENS4_6LayoutINS5_IJSC_SC_SC_EEENS5_IJNSA_ILi0EEESV_SV_EEEEENS5_IJNS4_10UnderscoreESY_SY_EEEEENS4_28SM100_TMA_2SM_LOAD_MULTICASTENS4_14ComposedLayoutINS4_7SwizzleILi3ELi4ELi3EEENS4_18smem_ptr_flag_bitsILi32EEENST_INS5_IJNSA_ILi8EEESH_EEENS5_IJSH_SC_EEEEEEEvNS4_8identityENS4_18SM100_TMA_2SM_LOADES1B_vS1C_EENS_8epilogue10collective18CollectiveEpilogueINS1F_23Sm100TmaWarpSpecializedILi3ELi2ELi16ELb1ELb0EEEJNS5_IJSG_SG_SH_EEENS5_IJNST_ISG_SC_EENST_INS5_IJNSA_ILi16EEESB_EEENS5_IJSC_SH_EEEEEEEESJ_SK_SJ_SK_NS1F_6fusion15FusionCallbacksIS1J_NS1R_17LinearCombinationISJ_fSJ_fLNS_15FloatRoundStyleE2EEES1K_S1Q_JEEENS4_5SM1004TMEM4LOAD26SM100_TMEM_LOAD_32dp32b16xENS4_13SM90_TMA_LOADENS12_INS13_ILi2ELi4ELi3EEES16_NST_INS5_IJS17_S1M_EEENS5_IJS1M_SC_EEEEEEENS4_39AutoVectorizingCopyWithAssumedAlignmentILi128EEENS4_14SM90_TMA_STOREES26_S28_S28_EEEvvEEEEvNT_6ParamsE) ;  /* 0xffffff74025c7950 */ /* 0x000fea0003c3ffff */
.L_x_174:
[----:B------:R-:W-:-:S00]  /*8a90*/  BRA `(.L_x_174) ;  /* 0xfffffffc00fc7947 */ /* 0x000fc0000383ffff */
[----:B------:R-:W-:-:S00]  /*8aa0*/  NOP ;  /* 0x0000000000007918 */ /* 0x000fc00000000000 */
        /* <DEDUP_REMOVED lines=13> */
.L_x_175:


//--------------------- .nv.global.init           --------------------------
	.section	.nv.global.init,"aw",@progbits
.nv.global.init:
	.type		$str$27,@object
	.size		$str$27,($str$28 - $str$27)
$str$27:
        /*0000*/ 	.byte	0x28, 0x61, 0x64, 0x64, 0x72, 0x65, 0x73, 0x73, 0x20, 0x26, 0x20, 0x6d, 0x61, 0x73, 0x6b, 0x29
        /*0010*/ 	.byte	0x20, 0x3d, 0x3d, 0x20, 0x30, 0x00
	.type		$str$28,@object
	.size		$str$28,($str$26 - $str$28)
$str$28:
        /*0016*/ 	.byte	0x2f, 0x74, 0x6d, 0x70, 0x2f, 0x63, 0x75, 0x74, 0x6c, 0x61, 0x73, 0x73, 0x5f, 0x73, 0x77, 0x65
        /*0026*/ 	.byte	0x65, 0x70, 0x5f, 0x73, 0x72, 0x63, 0x2f, 0x69, 0x6e, 0x63, 0x6c, 0x75, 0x64, 0x65, 0x2f, 0x63
        /*0036*/ 	.byte	0x75, 0x74, 0x65, 0x2f, 0x70, 0x6f, 0x69, 0x6e, 0x74, 0x65, 0x72, 0x5f, 0x66, 0x6c, 0x61, 0x67
        /*0046*/ 	.byte	0x67, 0x65, 0x64, 0x2e, 0x68, 0x70, 0x70, 0x00
	.type		$str$26,@object
	.size		$str$26,($str$25 - $str$26)
$str$26:
        /*004e*/ 	.byte	0x2f, 0x74, 0x6d, 0x70, 0x2f, 0x63, 0x75, 0x74, 0x6c, 0x61, 0x73, 0x73, 0x5f, 0x73, 0x77, 0x65
        /*005e*/ 	.byte	0x65, 0x70, 0x5f, 0x73, 0x72, 0x63, 0x2f, 0x69, 0x6e, 0x63, 0x6c, 0x75, 0x64, 0x65, 0x2f, 0x63
        /*006e*/ 	.byte	0x75, 0x74, 0x65, 0x2f, 0x61, 0x74, 0x6f, 0x6d, 0x2f, 0x63, 0x6f, 0x70, 0x79, 0x5f, 0x74, 0x72
        /*007e*/ 	.byte	0x61, 0x69, 0x74, 0x73, 0x5f, 0x73, 0x6d, 0x31, 0x30, 0x30, 0x2e, 0x68, 0x70, 0x70, 0x00
	.type		$str$25,@object
	.size		$str$25,(__unnamed_1 - $str$25)
$str$25:
        /*008d*/ 	.byte	0x28, 0x28, 0x75, 0x69, 0x6e, 0x74, 0x33, 0x32, 0x5f, 0x74, 0x28, 0x74, 0x68, 0x72, 0x65, 0x61
        /*009d*/ 	.byte	0x64, 0x49, 0x64, 0x78, 0x2e, 0x78, 0x29, 0x20, 0x2f, 0x20, 0x33, 0x32, 0x29, 0x20, 0x25, 0x20
        /*00ad*/ 	.byte	0x34, 0x29, 0x20, 0x3d, 0x3d, 0x20, 0x28, 0x28, 0x28, 0x74, 0x6d, 0x65, 0x6d, 0x5f, 0x61, 0x64
        /*00bd*/ 	.byte	0x64, 0x72, 0x20, 0x3e, 0x3e, 0x20, 0x31, 0x36, 0x29, 0x20, 0x2f, 0x20, 0x33, 0x32, 0x29, 0x20
        /*00cd*/ 	.byte	0x25, 0x20, 0x34, 0x29, 0x00
	.type		__unnamed_1,@object
	.size		__unnamed_1,(__unnamed_2 - __unnamed_1)
__unnamed_1:
        /*00d2*/ 	.byte	0x61, 0x75, 0x74, 0x6f, 0x20, 0x63, 0x75, 0x74, 0x65, 0x3a, 0x3a, 0x61, 0x73, 0x5f, 0x70, 0x6f
        /* <DEDUP_REMOVED lines=24> */
        /*0262*/ 	.byte	0x43, 0x3c, 0x32, 0x30, 0x34, 0x38, 0x3e, 0x3e, 0x3e, 0x3e, 0x5d, 0x00
	.type		__unnamed_2,@object
	.size		__unnamed_2,(.L_2 - __unnamed_2)
__unnamed_2:
        /* <DEDUP_REMOVED lines=42> */
        /*050e*/ 	.byte	0x3e, 0x5d, 0x00
.L_2:


//--------------------- .nv.shared._ZN7cutlass13device_kernelINS_4gemm6kernel13GemmUniversalIN4cute5tupleIJiiiiEEENS1_10collective13CollectiveMmaINS1_35MainloopSm100TmaUmmaWarpSpecializedILi4ELi2ELi4ENS5_IJNS4_1CILi2EEESB_NSA_ILi1EEEEEEEENS5_IJNSA_ILi128EEENSA_ILi64EEENSA_ILi32EEEEEENS_10tfloat32_tENS5_IJlSC_lEEESJ_SK_NS4_8TiledMMAINS4_8MMA_AtomIJNS4_23SM100_MMA_TF32_2x1SM_SSISJ_SJ_fLi128ELi64ELNS4_4UMMA5MajorE0ELSP_0ELNSO_7ScaleInE0ELSQ_0EEEEEENS4_6LayoutINS5_IJSC_SC_SC_EEENS5_IJNSA_ILi0EEESV_SV_EEEEENS5_IJNS4_10UnderscoreESY_SY_EEEEENS4_28SM100_TMA_2SM_LOAD_MULTICASTENS4_14ComposedLayoutINS4_7SwizzleILi3ELi4ELi3EEENS4_18smem_ptr_flag_bitsILi32EEENST_INS5_IJNSA_ILi8EEESH_EEENS5_IJSH_SC_EEEEEEEvNS4_8identityENS4_18SM100_TMA_2SM_LOADES1B_vS1C_EENS_8epilogue10collective18CollectiveEpilogueINS1F_23Sm100TmaWarpSpecializedILi3ELi2ELi16ELb1ELb0EEEJNS5_IJSG_SG_SH_EEENS5_IJNST_ISG_SC_EENST_INS5_IJNSA_ILi16EEESB_EEENS5_IJSC_SH_EEEEEEEESJ_SK_SJ_SK_NS1F_6fusion15FusionCallbacksIS1J_NS1R_17LinearCombinationISJ_fSJ_fLNS_15FloatRoundStyleE2EEES1K_S1Q_JEEENS4_5SM1004TMEM4LOAD26SM100_TMEM_LOAD_32dp32b16xENS4_13SM90_TMA_LOADENS12_INS13_ILi2ELi4ELi3EEES16_NST_INS5_IJS17_S1M_EEENS5_IJS1M_SC_EEEEEEENS4_39AutoVectorizingCopyWithAssumedAlignmentILi128EEENS4_14SM90_TMA_STOREES26_S28_S28_EEEvvEEEEvNT_6ParamsE --------------------------
	.section	.nv.shared._ZN7cutlass13device_kernelINS_4gemm6kernel13GemmUniversalIN4cute5tupleIJiiiiEEENS1_10collective13CollectiveMmaINS1_35MainloopSm100TmaUmmaWarpSpecializedILi4ELi2ELi4ENS5_IJNS4_1CILi2EEESB_NSA_ILi1EEEEEEEENS5_IJNSA_ILi128EEENSA_ILi64EEENSA_ILi32EEEEEENS_10tfloat32_tENS5_IJlSC_lEEESJ_SK_NS4_8TiledMMAINS4_8MMA_AtomIJNS4_23SM100_MMA_TF32_2x1SM_SSISJ_SJ_fLi128ELi64ELNS4_4UMMA5MajorE0ELSP_0ELNSO_7ScaleInE0ELSQ_0EEEEEENS4_6LayoutINS5_IJSC_SC_SC_EEENS5_IJNSA_ILi0EEESV_SV_EEEEENS5_IJNS4_10UnderscoreESY_SY_EEEEENS4_28SM100_TMA_2SM_LOAD_MULTICASTENS4_14ComposedLayoutINS4_7SwizzleILi3ELi4ELi3EEENS4_18smem_ptr_flag_bitsILi32EEENST_INS5_IJNSA_ILi8EEESH_EEENS5_IJSH_SC_EEEEEEEvNS4_8identityENS4_18SM100_TMA_2SM_LOADES1B_vS1C_EENS_8epilogue10collective18CollectiveEpilogueINS1F_23Sm100TmaWarpSpecializedILi3ELi2ELi16ELb1ELb0EEEJNS5_IJSG_SG_SH_EEENS5_IJNST_ISG_SC_EENST_INS5_IJNSA_ILi16EEESB_EEENS5_IJSC_SH_EEEEEEEESJ_SK_SJ_SK_NS1F_6fusion15FusionCallbacksIS1J_NS1R_17LinearCombinationISJ_fSJ_fLNS_15FloatRoundStyleE2EEES1K_S1Q_JEEENS4_5SM1004TMEM4LOAD26SM100_TMEM_LOAD_32dp32b16xENS4_13SM90_TMA_LOADENS12_INS13_ILi2ELi4ELi3EEES16_NST_INS5_IJS17_S1M_EEENS5_IJS1M_SC_EEEEEEENS4_39AutoVectorizingCopyWithAssumedAlignmentILi128EEENS4_14SM90_TMA_STOREES26_S28_S28_EEEvvEEEEvNT_6ParamsE,"aw",@nobits
	.sectionflags	@""
	.align	16
	.zero		1024


//--------------------- .nv.shared.reserved.0     --------------------------
	.section	.nv.shared.reserved.0,"aw",@nobits
	.weak		__nv_reservedSMEM_offset_0_alias
	.size		__nv_reservedSMEM_offset_0_alias, 0, 64
	.other		__nv_reservedSMEM_offset_0_alias,@"STO_CUDA_RESERVED_SHARED STV_DEFAULT"
__nv_reservedSMEM_offset_0_alias:
	.zero		0
.nv.shared.reserved.0:
	.zero		64
	.weak		__nv_reservedSMEM_tcgen05_partition
	.type		__nv_reservedSMEM_tcgen05_partition,@object
	.size		__nv_reservedSMEM_tcgen05_partition,(.L_0 - __nv_reservedSMEM_tcgen05_partition)
__nv_reservedSMEM_tcgen05_partition:
	.zero		32
.L_0:


//--------------------- .nv.global                --------------------------
	.section	.nv.global,"aw",@nobits
.nv.global:
	.type		_ZN40_INTERNAL_76d91eeb_4_k_cu_6c098411_104544cute1_E,@object
	.size		_ZN40_INTERNAL_76d91eeb_4_k_cu_6c098411_104544cute1_E,(_ZN40_INTERNAL_76d91eeb_4_k_cu_6c098411_104544cuda3std3__45__cpo6cbeginE - _ZN40_INTERNAL_76d91eeb_4_k_cu_6c098411_104544cute1_E)
_ZN40_INTERNAL_76d91eeb_4_k_cu_6c098411_104544cute1_E:
	.zero		1
	.type		_ZN40_INTERNAL_76d91eeb_4_k_cu_6c098411_104544cuda3std3__45__cpo6cbeginE,@object
	.size		_ZN40_INTERNAL_76d91eeb_4_k_cu_6c098411_104544cuda3std3__45__cpo6cbeginE,(_ZN40_INTERNAL_76d91eeb_4_k_cu_6c098411_104544cuda3std3__48in_placeE - _ZN40_INTERNAL_76d91eeb_4_k_cu_6c098411_104544cuda3std3__45__cpo6cbeginE)
_ZN40_INTERNAL_76d91eeb_4_k_cu_6c098411_104544cuda3std3__45__cpo6cbeginE:
	.zero		1
	.type		_ZN40_INTERNAL_76d91eeb_4_k_cu_6c098411_104544cuda3std3__48in_placeE,@object
	.size		_ZN40_INTERNAL_76d91eeb_4_k_cu_6c098411_104544cuda3std3__48in_placeE,(_ZN40_INTERNAL_76d91eeb_4_k_cu_6c098411_104544cuda3std6ranges3__45__cpo9iter_moveE - _ZN40_INTERNAL_76d91eeb_4_k_cu_6c098411_104544cuda3std3__48in_placeE)
_ZN40_INTERNAL_76d91eeb_4_k_cu_6c098411_104544cuda3std3__48in_placeE:
	.zero		1
	.type		_ZN40_INTERNAL_76d91eeb_4_k_cu_6c098411_104544cuda3std6ranges3__45__cpo9iter_moveE,@object
	.size		_ZN40_INTERNAL_76d91eeb_4_k_cu_6c098411_104544cuda3std6ranges3__45__cpo9iter_moveE,(_ZN40_INTERNAL_76d91eeb_4_k_cu_6c098411_104544cuda3std3__45__cpo5beginE - _ZN40_INTERNAL_76d91eeb_4_k_cu_6c098411_104544cuda3std6ranges3__45__cpo9iter_moveE)
_ZN40_INTERNAL_76d91eeb_4_k_cu_6c098411_104544cuda3std6ranges3__45__cpo9iter_moveE:
	.zero		1
	.type		_ZN40_INTERNAL_76d91eeb_4_k_cu_6c098411_104544cuda3std3__45__cpo5beginE,@object
	.size		_ZN40_INTERNAL_76d91eeb_4_k_cu_6c098411_104544cuda3std3__45__cpo5beginE,(_ZN40_INTERNAL_76d91eeb_4_k_cu_6c098411_104544cuda3std3__442_GLOBAL__N__76d91eeb_4_k_cu_6c098411_104546ignoreE - _ZN40_INTERNAL_76d91eeb_4_k_cu_6c098411_104544cuda3std3__45__cpo5beginE)
_ZN40_INTERNAL_76d91eeb_4_k_cu_6c098411_104544cuda3std3__45__cpo5beginE:
	.zero		1
	.type		_ZN40_INTERNAL_76d91eeb_4_k_cu_6c098411_104544cuda3std3__442_GLOBAL__N__76d91eeb_4_k_cu_6c098411_104546ignoreE,@object
	.size		_ZN40_INTERNAL_76d91eeb_4_k_cu_6c098411_104544cuda3std3__442_GLOBAL__N__76d91eeb_4_k_cu_6c098411_104546ignoreE,(_ZN40_INTERNAL_76d91eeb_4_k_cu_6c098411_104544cute7productE - _ZN40_INTERNAL_76d91eeb_4_k_cu_6c098411_104544cuda3std3__442_GLOBAL__N__76d91eeb_4_k_cu_6c098411_104546ignoreE)
_ZN40_INTERNAL_76d91eeb_4_k_cu_6c098411_104544cuda3std3__442_GLOBAL__N__76d91eeb_4_k_cu_6c098411_104546ignoreE:
	.zero		1
	.type		_ZN40_INTERNAL_76d91eeb_4_k_cu_6c098411_104544cute7productE,@object
	.size		_ZN40_INTERNAL_76d91eeb_4_k_cu_6c098411_104544cute7productE,(_ZN40_INTERNAL_76d91eeb_4_k_cu_6c098411_104544cuda3std3__45__cpo3endE - _ZN40_INTERNAL_76d91eeb_4_k_cu_6c098411_104544cute7productE)
_ZN40_INTERNAL_76d91eeb_4_k_cu_6c098411_104544cute7productE:
	.zero		1
	.type		_ZN40_INTERNAL_76d91eeb_4_k_cu_6c098411_104544cuda3std3__45__cpo3endE,@object
	.size		_ZN40_INTERNAL_76d91eeb_4_k_cu_6c098411_104544cuda3std3__45__cpo3endE,(_ZN40_INTERNAL_76d91eeb_4_k_cu_6c098411_104544cuda3std3__419piecewise_constructE - _ZN40_INTERNAL_76d91eeb_4_k_cu_6c098411_104544cuda3std3__45__cpo3endE)
_ZN40_INTERNAL_76d91eeb_4_k_cu_6c098411_104544cuda3std3__45__cpo3endE:
	.zero		1
	.type		_ZN40_INTERNAL_76d91eeb_4_k_cu_6c098411_104544cuda3std3__419piecewise_constructE,@object
	.size		_ZN40_INTERNAL_76d91eeb_4_k_cu_6c098411_104544cuda3std3__419piecewise_constructE,(_ZN40_INTERNAL_76d91eeb_4_k_cu_6c098411_104544cuda3std3__45__cpo4cendE - _ZN40_INTERNAL_76d91eeb_4_k_cu_6c098411_104544cuda3std3__419piecewise_constructE)
_ZN40_INTERNAL_76d91eeb_4_k_cu_6c098411_104544cuda3std3__419piecewise_constructE:
	.zero		1
	.type		_ZN40_INTERNAL_76d91eeb_4_k_cu_6c098411_104544cuda3std3__45__cpo4cendE,@object
	.size		_ZN40_INTERNAL_76d91eeb_4_k_cu_6c098411_104544cuda3std3__45__cpo4cendE,(_ZN40_INTERNAL_76d91eeb_4_k_cu_6c098411_104544cuda3std6ranges3__45__cpo4swapE - _ZN40_INTERNAL_76d91eeb_4_k_cu_6c098411_104544cuda3std3__45__cpo4cendE)
_ZN40_INTERNAL_76d91eeb_4_k_cu_6c098411_104544cuda3std3__45__cpo4cendE:
	.zero		1
	.type		_ZN40_INTERNAL_76d91eeb_4_k_cu_6c098411_104544cuda3std6ranges3__45__cpo4swapE,@object
	.size		_ZN40_INTERNAL_76d91eeb_4_k_cu_6c098411_104544cuda3std6ranges3__45__cpo4swapE,(.L_10 - _ZN40_INTERNAL_76d91eeb_4_k_cu_6c098411_104544cuda3std6ranges3__45__cpo4swapE)
_ZN40_INTERNAL_76d91eeb_4_k_cu_6c098411_104544cuda3std6ranges3__45__cpo4swapE:
	.zero		1
.L_10:


//--------------------- .nv.constant0._ZN7cutlass13device_kernelINS_4gemm6kernel13GemmUniversalIN4cute5tupleIJiiiiEEENS1_10collective13CollectiveMmaINS1_35MainloopSm100TmaUmmaWarpSpecializedILi4ELi2ELi4ENS5_IJNS4_1CILi2EEESB_NSA_ILi1EEEEEEEENS5_IJNSA_ILi128EEENSA_ILi64EEENSA_ILi32EEEEEENS_10tfloat32_tENS5_IJlSC_lEEESJ_SK_NS4_8TiledMMAINS4_8MMA_AtomIJNS4_23SM100_MMA_TF32_2x1SM_SSISJ_SJ_fLi128ELi64ELNS4_4UMMA5MajorE0ELSP_0ELNSO_7ScaleInE0ELSQ_0EEEEEENS4_6LayoutINS5_IJSC_SC_SC_EEENS5_IJNSA_ILi0EEESV_SV_EEEEENS5_IJNS4_10UnderscoreESY_SY_EEEEENS4_28SM100_TMA_2SM_LOAD_MULTICASTENS4_14ComposedLayoutINS4_7SwizzleILi3ELi4ELi3EEENS4_18smem_ptr_flag_bitsILi32EEENST_INS5_IJNSA_ILi8EEESH_EEENS5_IJSH_SC_EEEEEEEvNS4_8identityENS4_18SM100_TMA_2SM_LOADES1B_vS1C_EENS_8epilogue10collective18CollectiveEpilogueINS1F_23Sm100TmaWarpSpecializedILi3ELi2ELi16ELb1ELb0EEEJNS5_IJSG_SG_SH_EEENS5_IJNST_ISG_SC_EENST_INS5_IJNSA_ILi16EEESB_EEENS5_IJSC_SH_EEEEEEEESJ_SK_SJ_SK_NS1F_6fusion15FusionCallbacksIS1J_NS1R_17LinearCombinationISJ_fSJ_fLNS_15FloatRoundStyleE2EEES1K_S1Q_JEEENS4_5SM1004TMEM4LOAD26SM100_TMEM_LOAD_32dp32b16xENS4_13SM90_TMA_LOADENS12_INS13_ILi2ELi4ELi3EEES16_NST_INS5_IJS17_S1M_EEENS5_IJS1M_SC_EEEEEEENS4_39AutoVectorizingCopyWithAssumedAlignmentILi128EEENS4_14SM90_TMA_STOREES26_S28_S28_EEEvvEEEEvNT_6ParamsE --------------------------
	.section	.nv.constant0._ZN7cutlass13device_kernelINS_4gemm6kernel13GemmUniversalIN4cute5tupleIJiiiiEEENS1_10collective13CollectiveMmaINS1_35MainloopSm100TmaUmmaWarpSpecializedILi4ELi2ELi4ENS5_IJNS4_1CILi2EEESB_NSA_ILi1EEEEEEEENS5_IJNSA_ILi128EEENSA_ILi64EEENSA_ILi32EEEEEENS_10tfloat32_tENS5_IJlSC_lEEESJ_SK_NS4_8TiledMMAINS4_8MMA_AtomIJNS4_23SM100_MMA_TF32_2x1SM_SSISJ_SJ_fLi128ELi64ELNS4_4UMMA5MajorE0ELSP_0ELNSO_7ScaleInE0ELSQ_0EEEEEENS4_6LayoutINS5_IJSC_SC_SC_EEENS5_IJNSA_ILi0EEESV_SV_EEEEENS5_IJNS4_10UnderscoreESY_SY_EEEEENS4_28SM100_TMA_2SM_LOAD_MULTICASTENS4_14ComposedLayoutINS4_7SwizzleILi3ELi4ELi3EEENS4_18smem_ptr_flag_bitsILi32EEENST_INS5_IJNSA_ILi8EEESH_EEENS5_IJSH_SC_EEEEEEEvNS4_8identityENS4_18SM100_TMA_2SM_LOADES1B_vS1C_EENS_8epilogue10collective18CollectiveEpilogueINS1F_23Sm100TmaWarpSpecializedILi3ELi2ELi16ELb1ELb0EEEJNS5_IJSG_SG_SH_EEENS5_IJNST_ISG_SC_EENST_INS5_IJNSA_ILi16EEESB_EEENS5_IJSC_SH_EEEEEEEESJ_SK_SJ_SK_NS1F_6fusion15FusionCallbacksIS1J_NS1R_17LinearCombinationISJ_fSJ_fLNS_15FloatRoundStyleE2EEES1K_S1Q_JEEENS4_5SM1004TMEM4LOAD26SM100_TMEM_LOAD_32dp32b16xENS4_13SM90_TMA_LOADENS12_INS13_ILi2ELi4ELi3EEES16_NST_INS5_IJS17_S1M_EEENS5_IJS1M_SC_EEEEEEENS4_39AutoVectorizingCopyWithAssumedAlignmentILi128EEENS4_14SM90_TMA_STOREES26_S28_S28_EEEvvEEEEvNT_6ParamsE,"a",@progbits
	.sectionflags	@""
	.align	4
.nv.constant0._ZN7cutlass13device_kernelINS_4gemm6kernel13GemmUniversalIN4cute5tupleIJiiiiEEENS1_10collective13CollectiveMmaINS1_35MainloopSm100TmaUmmaWarpSpecializedILi4ELi2ELi4ENS5_IJNS4_1CILi2EEESB_NSA_ILi1EEEEEEEENS5_IJNSA_ILi128EEENSA_ILi64EEENSA_ILi32EEEEEENS_10tfloat32_tENS5_IJlSC_lEEESJ_SK_NS4_8TiledMMAINS4_8MMA_AtomIJNS4_23SM100_MMA_TF32_2x1SM_SSISJ_SJ_fLi128ELi64ELNS4_4UMMA5MajorE0ELSP_0ELNSO_7ScaleInE0ELSQ_0EEEEEENS4_6LayoutINS5_IJSC_SC_SC_EEENS5_IJNSA_ILi0EEESV_SV_EEEEENS5_IJNS4_10UnderscoreESY_SY_EEEEENS4_28SM100_TMA_2SM_LOAD_MULTICASTENS4_14ComposedLayoutINS4_7SwizzleILi3ELi4ELi3EEENS4_18smem_ptr_flag_bitsILi32EEENST_INS5_IJNSA_ILi8EEESH_EEENS5_IJSH_SC_EEEEEEEvNS4_8identityENS4_18SM100_TMA_2SM_LOADES1B_vS1C_EENS_8epilogue10collective18CollectiveEpilogueINS1F_23Sm100TmaWarpSpecializedILi3ELi2ELi16ELb1ELb0EEEJNS5_IJSG_SG_SH_EEENS5_IJNST_ISG_SC_EENST_INS5_IJNSA_ILi16EEESB_EEENS5_IJSC_SH_EEEEEEEESJ_SK_SJ_SK_NS1F_6fusion15FusionCallbacksIS1J_NS1R_17LinearCombinationISJ_fSJ_fLNS_15FloatRoundStyleE2EEES1K_S1Q_JEEENS4_5SM1004TMEM4LOAD26SM100_TMEM_LOAD_32dp32b16xENS4_13SM90_TMA_LOADENS12_INS13_ILi2ELi4ELi3EEES16_NST_INS5_IJS17_S1M_EEENS5_IJS1M_SC_EEEEEEENS4_39AutoVectorizingCopyWithAssumedAlignmentILi128EEENS4_14SM90_TMA_STOREES26_S28_S28_EEEvvEEEEvNT_6ParamsE:
	.zero		2944


//--------------------- SYMBOLS --------------------------

	.type		.nv.reservedSmem.offset0,@object
	.size		.nv.reservedSmem.offset0,0x4
	.type		.nv.reservedSmem.cap,@object
	.size		.nv.reservedSmem.cap,0x4
	.type		__assertfail,@function
